def gluon_tcgen05(
    a_ptr,
    b_ptr,
    c_ptr,
    M,
    N,
    K,
    stride_am,
    stride_bk,
    stride_cm,
    BLOCK_M: gl.constexpr,
    BLOCK_N: gl.constexpr,
    BLOCK_K: gl.constexpr,
    DTYPE: gl.constexpr,
    A_LAYOUT: gl.constexpr,
    B_LAYOUT: gl.constexpr,
    C_LAYOUT: gl.constexpr,
    B_SHAPE: gl.constexpr,
    TMEM_LAYOUT: gl.constexpr,
    TMEM_REG: gl.constexpr,
    TRANS_B: gl.constexpr,
    NUM_BUFFERS: gl.constexpr,
):
    a_desc = tma.make_tensor_descriptor(
        a_ptr, [M, K], [stride_am, 1], [BLOCK_M, BLOCK_K], A_LAYOUT
    )
    b_desc = tma.make_tensor_descriptor(
        b_ptr,
        [N, K] if TRANS_B else [K, N],
        [stride_bk, 1],
        B_SHAPE,
        B_LAYOUT,
    )
    c_desc = tma.make_tensor_descriptor(
        c_ptr, [M, N], [stride_cm, 1], [BLOCK_M, BLOCK_N], C_LAYOUT
    )

    a_bufs = gl.allocate_shared_memory(
        DTYPE, [NUM_BUFFERS, BLOCK_M, BLOCK_K], A_LAYOUT
    )
    b_bufs = gl.allocate_shared_memory(DTYPE, [NUM_BUFFERS] + B_SHAPE, B_LAYOUT)

    pid_m = gl.program_id(0)
    pid_n = gl.program_id(1)
    off_m = pid_m * BLOCK_M
    off_n = pid_n * BLOCK_N

    tma_bars = gl.allocate_shared_memory(
        gl.int64, [NUM_BUFFERS, 1], mbarrier.MBarrierLayout()
    )
    mma_bars = gl.allocate_shared_memory(
        gl.int64, [NUM_BUFFERS, 1], mbarrier.MBarrierLayout()
    )
    for i in gl.static_range(NUM_BUFFERS):
        mbarrier.init(tma_bars.index(i), count=1)
        mbarrier.init(mma_bars.index(i), count=1)

    acc_tmem = allocate_tensor_memory(gl.float32, [BLOCK_M, BLOCK_N], TMEM_LAYOUT)
    idx = 0
    phase = 0
    use_acc = False
    for k in range(0, K, BLOCK_K):
        a = a_bufs.index(idx)
        b = b_bufs.index(idx)
        tma_bar = tma_bars.index(idx)
        mma_bar = mma_bars.index(idx)
        mbarrier.expect(
            tma_bar, a_desc.block_type.nbytes + b_desc.block_type.nbytes
        )
        tma.async_copy_global_to_shared(a_desc, [off_m, k], tma_bar, a)
        tma.async_copy_global_to_shared(
            b_desc, [off_n, k] if TRANS_B else [k, off_n], tma_bar, b
        )
        mbarrier.wait(tma_bar, phase=phase)

        if TRANS_B:
            b = b.permute((1, 0))
        tcgen05_mma(a, b, acc_tmem, use_acc=use_acc)
        tcgen05_commit(mma_bar)
        mbarrier.wait(mma_bar, phase=phase)
        use_acc = True

        idx += 1
        if idx == NUM_BUFFERS:
            idx = 0
            phase ^= 1

    for i in gl.static_range(NUM_BUFFERS):
        mbarrier.invalidate(tma_bars.index(i))
        mbarrier.invalidate(mma_bars.index(i))

    acc = acc_tmem.load(TMEM_REG)
    c_smem = gl.allocate_shared_memory(DTYPE, [BLOCK_M, BLOCK_N], C_LAYOUT)
    c_smem.store(acc.to(DTYPE))
    fence_async_shared()
    tma.async_copy_shared_to_global(c_desc, [off_m, off_n], c_smem)
    tma.store_wait(pendings=0)

# config = {"BLOCK_K": 64, "BLOCK_M": 64, "BLOCK_N": 256, "arch": "sm_100", "dtype": "fp16", "num_buffers": 4, "num_warps": 8, "trans_b": 1}
# arch = sm_100


// ===== COMPILED SASS (sm_100a) =====

	.target	sm_100a

	.elftype	@"ET_EXEC"


//--------------------- .note.nv.tkinfo           --------------------------
	.section	.note.nv.tkinfo,"",@"SHT_NOTE"
	.sectionflags	@"SHF_NOTE_NV_TKINFO"
	.tkinfo
        /*0018*/ 	.word	0x00000081
        /*0030*/ 	.string	""
        /*0030*/ 	.string	"ptxas-blackwell"
        /*0030*/ 	.string	"Cuda compilation tools, release 12.9, V12.9.86"
        /*0030*/ 	.string	"Build cuda_12.9.r12.9/compiler.36037853_0"
        /*0030*/ 	.string	"-v  -suppress-debug-info  -lineinfo  -arch sm_100a "



//--------------------- .note.nv.cuver            --------------------------
	.section	.note.nv.cuver,"",@"SHT_NOTE"
	.sectionflags	@"SHF_NOTE_NV_CUVER"
        /*0018*/ 	.short	0x0001
        /*001a*/ 	.short	0x0064
        /*001c*/ 	.short	0x0001
        /*001e*/ 	.short	0x0000
        /*0020*/ 	.short	0x0001
        /*0022*/ 	.short	0x0000


//--------------------- .nv.info                  --------------------------
	.section	.nv.info,"",@"SHT_CUDA_INFO"
	.align	4


	//----- nvinfo : EIATTR_REGCOUNT
	.align		4
        /*0000*/ 	.byte	0x04, 0x2f
        /*0002*/ 	.short	(.L_4 - .L_3)
	.align		4
.L_3:
        /*0004*/ 	.word	index@(gluon_tcgen05)
        /*0008*/ 	.word	0x00000047


	//----- nvinfo : EIATTR_FRAME_SIZE
	.align		4
.L_4:
        /*000c*/ 	.byte	0x04, 0x11
        /*000e*/ 	.short	(.L_6 - .L_5)
	.align		4
.L_5:
        /*0010*/ 	.word	index@($__internal_2_$__cuda_sm10x_tcgen05_guardrail_trap_unallocated_columns_being_dealloced)
        /*0014*/ 	.word	0x00000000


	//----- nvinfo : EIATTR_FRAME_SIZE
	.align		4
.L_6:
        /*0018*/ 	.byte	0x04, 0x11
        /*001a*/ 	.short	(.L_8 - .L_7)
	.align		4
.L_7:
        /*001c*/ 	.word	index@($__internal_1_$__cuda_sm10x_tcgen05_guardrail_trap_phase_invalid_during_alloc)
        /*0020*/ 	.word	0x00000000


	//----- nvinfo : EIATTR_FRAME_SIZE
	.align		4
.L_8:
        /*0024*/ 	.byte	0x04, 0x11
        /*0026*/ 	.short	(.L_10 - .L_9)
	.align		4
.L_9:
        /*0028*/ 	.word	index@($__internal_0_$__cuda_sm10x_tcgen05_guardrail_trap_col_being_dealloced_not_returned_by_alloc)
        /*002c*/ 	.word	0x00000000


	//----- nvinfo : EIATTR_FRAME_SIZE
	.align		4
.L_10:
        /*0030*/ 	.byte	0x04, 0x11
        /*0032*/ 	.short	(.L_12 - .L_11)
	.align		4
.L_11:
        /*0034*/ 	.word	index@(gluon_tcgen05)
        /*0038*/ 	.word	0x00000000


	//----- nvinfo : EIATTR_MIN_STACK_SIZE
	.align		4
.L_12:
        /*003c*/ 	.byte	0x04, 0x12
        /*003e*/ 	.short	(.L_14 - .L_13)
	.align		4
.L_13:
        /*0040*/ 	.word	index@(gluon_tcgen05)
        /*0044*/ 	.word	0x00000000
.L_14:


//--------------------- .nv.info.gluon_tcgen05    --------------------------
	.section	.nv.info.gluon_tcgen05,"",@"SHT_CUDA_INFO"
	.sectionflags	@""
	.align	4


	//----- nvinfo : EIATTR_CUDA_API_VERSION
	.align		4
        /*0000*/ 	.byte	0x04, 0x37
        /*0002*/ 	.short	(.L_16 - .L_15)
.L_15:
        /*0004*/ 	.word	0x00000081


	//----- nvinfo : EIATTR_KPARAM_INFO
	.align		4
.L_16:
        /*0008*/ 	.byte	0x04, 0x17
        /*000a*/ 	.short	(.L_18 - .L_17)
.L_17:
        /*000c*/ 	.word	0x00000000
        /*0010*/ 	.short	0x000a
        /*0012*/ 	.short	0x0048
        /*0014*/ 	.byte	0x00, 0xf4, 0x21, 0x00


	//----- nvinfo : EIATTR_KPARAM_INFO
	.align		4
.L_18:
        /*0018*/ 	.byte	0x04, 0x17
        /*001a*/ 	.short	(.L_20 - .L_19)
.L_19:
        /*001c*/ 	.word	0x00000000
        /*0020*/ 	.short	0x0009
        /*0022*/ 	.short	0x0040
        /*0024*/ 	.byte	0x00, 0xf4, 0x21, 0x00


	//----- nvinfo : EIATTR_KPARAM_INFO
	.align		4
.L_20:
        /*0028*/ 	.byte	0x04, 0x17
        /*002a*/ 	.short	(.L_22 - .L_21)
.L_21:
        /*002c*/ 	.word	0x00000000
        /*0030*/ 	.short	0x0008
        /*0032*/ 	.short	0x0038
        /*0034*/ 	.byte	0x00, 0xf0, 0x21, 0x00


	//----- nvinfo : EIATTR_KPARAM_INFO
	.align		4
.L_22:
        /*0038*/ 	.byte	0x04, 0x17
        /*003a*/ 	.short	(.L_24 - .L_23)
.L_23:
        /*003c*/ 	.word	0x00000000
        /*0040*/ 	.short	0x0007
        /*0042*/ 	.short	0x0030
        /*0044*/ 	.byte	0x00, 0xf0, 0x21, 0x00


	//----- nvinfo : EIATTR_KPARAM_INFO
	.align		4
.L_24:
        /*0048*/ 	.byte	0x04, 0x17
        /*004a*/ 	.short	(.L_26 - .L_25)
.L_25:
        /*004c*/ 	.word	0x00000000
        /*0050*/ 	.short	0x0006
        /*0052*/ 	.short	0x0028
        /*0054*/ 	.byte	0x00, 0xf0, 0x21, 0x00


	//----- nvinfo : EIATTR_KPARAM_INFO
	.align		4
.L_26:
        /*0058*/ 	.byte	0x04, 0x17
        /*005a*/ 	.short	(.L_28 - .L_27)
.L_27:
        /*005c*/ 	.word	0x00000000
        /*0060*/ 	.short	0x0005
        /*0062*/ 	.short	0x0020
        /*0064*/ 	.byte	0x00, 0xf0, 0x11, 0x00


	//----- nvinfo : EIATTR_KPARAM_INFO
	.align		4
.L_28:
        /*0068*/ 	.byte	0x04, 0x17
        /*006a*/ 	.short	(.L_30 - .L_29)
.L_29:
        /*006c*/ 	.word	0x00000000
        /*0070*/ 	.short	0x0004
        /*0072*/ 	.short	0x001c
        /*0074*/ 	.byte	0x00, 0xf0, 0x11, 0x00


	//----- nvinfo : EIATTR_KPARAM_INFO
	.align		4
.L_30:
        /*0078*/ 	.byte	0x04, 0x17
        /*007a*/ 	.short	(.L_32 - .L_31)
.L_31:
        /*007c*/ 	.word	0x00000000
        /*0080*/ 	.short	0x0003
        /*0082*/ 	.short	0x0018
        /*0084*/ 	.byte	0x00, 0xf0, 0x11, 0x00


	//----- nvinfo : EIATTR_KPARAM_INFO
	.align		4
.L_32:
        /*0088*/ 	.byte	0x04, 0x17
        /*008a*/ 	.short	(.L_34 - .L_33)
.L_33:
        /*008c*/ 	.word	0x00000000
        /*0090*/ 	.short	0x0002
        /*0092*/ 	.short	0x0010
        /*0094*/ 	.byte	0x00, 0xf4, 0x21, 0x00


	//----- nvinfo : EIATTR_KPARAM_INFO
	.align		4
.L_34:
        /*0098*/ 	.byte	0x04, 0x17
        /*009a*/ 	.short	(.L_36 - .L_35)
.L_35:
        /*009c*/ 	.word	0x00000000
        /*00a0*/ 	.short	0x0001
        /*00a2*/ 	.short	0x0008
        /*00a4*/ 	.byte	0x00, 0xf4, 0x21, 0x00


	//----- nvinfo : EIATTR_KPARAM_INFO
	.align		4
.L_36:
        /*00a8*/ 	.byte	0x04, 0x17
        /*00aa*/ 	.short	(.L_38 - .L_37)
.L_37:
        /*00ac*/ 	.word	0x00000000
        /*00b0*/ 	.short	0x0000
        /*00b2*/ 	.short	0x0000
        /*00b4*/ 	.byte	0x00, 0xf4, 0x21, 0x00


	//----- nvinfo : EIATTR_AT_ENTRY_FRAGMENTS
	.align		4
.L_38:
        /*00b8*/ 	.byte	0x04, 0x4f
        /*00ba*/ 	.short	(.L_40 - .L_39)


	//   ....[0]....
.L_39:
        /*00bc*/ 	.word	0x00000004


	//----- nvinfo : EIATTR_RESERVED_SMEM_USED
	.align		4
.L_40:
        /*00c0*/ 	.byte	0x01, 0x41
	.zero		2


	//----- nvinfo : EIATTR_SPARSE_MMA_MASK
	.align		4
        /*00c4*/ 	.byte	0x03, 0x50
        /*00c6*/ 	.short	0x0000


	//----- nvinfo : EIATTR_TCGEN05_1CTA_USED
	.align		4
        /*00c8*/ 	.byte	0x01, 0x51
	.zero		2


	//----- nvinfo : EIATTR_MAXREG_COUNT
	.align		4
        /*00cc*/ 	.byte	0x03, 0x1b
        /*00ce*/ 	.short	0x00ff


	//----- nvinfo : EIATTR_NUM_BARRIERS
	.align		4
        /*00d0*/ 	.byte	0x02, 0x4c
        /*00d2*/ 	.byte	0x01
	.zero		1


	//----- nvinfo : EIATTR_INT_WARP_WIDE_INSTR_OFFSETS
	.align		4
        /*00d4*/ 	.byte	0x04, 0x31
        /*00d6*/ 	.short	(.L_42 - .L_41)


	//   ....[0]....
.L_41:
        /*00d8*/ 	.word	0x00001750


	//   ....[1]....
        /*00dc*/ 	.word	0x00001770


	//   ....[2]....
        /*00e0*/ 	.word	0x000017f0


	//   ....[3]....
        /*00e4*/ 	.word	0x00001bb0


	//   ....[4]....
        /*00e8*/ 	.word	0x00001bc0


	//   ....[5]....
        /*00ec*/ 	.word	0x00001c20


	//   ....[6]....
        /*00f0*/ 	.word	0x00001c30


	//   ....[7]....
        /*00f4*/ 	.word	0x00001f00


	//   ....[8]....
        /*00f8*/ 	.word	0x00001f10


	//   ....[9]....
        /*00fc*/ 	.word	0x00002090


	//   ....[10]....
        /*0100*/ 	.word	0x000020c0


	//   ....[11]....
        /*0104*/ 	.word	0x000020f0


	//   ....[12]....
        /*0108*/ 	.word	0x00002110


	//   ....[13]....
        /*010c*/ 	.word	0x00002410


	//   ....[14]....
        /*0110*/ 	.word	0x00002420


	//   ....[15]....
        /*0114*/ 	.word	0x00002800


	//   ....[16]....
        /*0118*/ 	.word	0x00002810


	//   ....[17]....
        /*011c*/ 	.word	0x00002d00


	//   ....[18]....
        /*0120*/ 	.word	0x00002d50


	//----- nvinfo : EIATTR_COOP_GROUP_MASK_REGIDS
	.align		4
.L_42:
        /*0124*/ 	.byte	0x04, 0x29
        /*0126*/ 	.short	(.L_44 - .L_43)


	//   ....[0]....
.L_43:
        /*0128*/ 	.word	0xffffffff


	//   ....[1]....
        /*012c*/ 	.word	0xffffffff


	//   ....[2]....
        /*0130*/ 	.word	0xffffffff


	//   ....[3]....
        /*0134*/ 	.word	0xffffffff


	//   ....[4]....
        /*0138*/ 	.word	0xffffffff


	//   ....[5]....
        /*013c*/ 	.word	0xffffffff


	//   ....[6]....
        /*0140*/ 	.word	0xffffffff


	//   ....[7]....
        /*0144*/ 	.word	0xffffffff


	//   ....[8]....
        /*0148*/ 	.word	0xffffffff


	//   ....[9]....
        /*014c*/ 	.word	0xffffffff


	//----- nvinfo : EIATTR_COOP_GROUP_INSTR_OFFSETS
	.align		4
.L_44:
        /*0150*/ 	.byte	0x04, 0x28
        /*0152*/ 	.short	(.L_46 - .L_45)


	//   ....[0]....
.L_45:
        /*0154*/ 	.word	0x00000050


	//   ....[1]....
        /*0158*/ 	.word	0x00000310


	//   ....[2]....
        /*015c*/ 	.word	0x00000500


	//   ....[3]....
        /*0160*/ 	.word	0x000009a0


	//   ....[4]....
        /*0164*/ 	.word	0x00000ae0


	//   ....[5]....
        /*0168*/ 	.word	0x00000fe0


	//   ....[6]....
        /*016c*/ 	.word	0x00001120


	//   ....[7]....
        /*0170*/ 	.word	0x00001610


	//   ....[8]....
        /*0174*/ 	.word	0x00002b90


	//   ....[9]....
        /*0178*/ 	.word	0x00002e00


	//----- nvinfo : EIATTR_VRC_CTA_INIT_COUNT
	.align		4
.L_46:
        /*017c*/ 	.byte	0x02, 0x4a
        /*017e*/ 	.byte	0x80
	.zero		1


	//----- nvinfo : EIATTR_MBARRIER_INSTR_OFFSETS
	.align		4
        /*0180*/ 	.byte	0x04, 0x39
        /*0182*/ 	.short	(.L_48 - .L_47)


	//   ....[0]....
.L_47:
        /*0184*/ 	.word	0x00001810
        /*0188*/ 	.word	0x000000ff
        /*018c*/ 	.word	0x00028000
        /*0190*/ 	.short	0x0100
        /*0192*/ 	.byte	0x08
	.zero		1


	//   ....[1]....
        /*0194*/ 	.word	0x00001820
        /*0198*/ 	.word	0x000000ff
        /*019c*/ 	.word	0x00028020
        /*01a0*/ 	.short	0x0100
        /*01a2*/ 	.byte	0x08
	.zero		1


	//   ....[2]....
        /*01a4*/ 	.word	0x000018d0
        /*01a8*/ 	.word	0x000000ff
        /*01ac*/ 	.word	0x00028008
        /*01b0*/ 	.short	0x0100
        /*01b2*/ 	.byte	0x08
	.zero		1


	//   ....[3]....
        /*01b4*/ 	.word	0x000018e0
        /*01b8*/ 	.word	0x000000ff
        /*01bc*/ 	.word	0x00028028
        /*01c0*/ 	.short	0x0100
        /*01c2*/ 	.byte	0x08
	.zero		1


	//   ....[4]....
        /*01c4*/ 	.word	0x000019c0
        /*01c8*/ 	.word	0x000000ff
        /*01cc*/ 	.word	0x00028010
        /*01d0*/ 	.short	0x0100
        /*01d2*/ 	.byte	0x08
	.zero		1


	//   ....[5]....
        /*01d4*/ 	.word	0x000019d0
        /*01d8*/ 	.word	0x000000ff
        /*01dc*/ 	.word	0x00028030
        /*01e0*/ 	.short	0x0100
        /*01e2*/ 	.byte	0x08
	.zero		1


	//   ....[6]....
        /*01e4*/ 	.word	0x00001ae0
        /*01e8*/ 	.word	0x000000ff
        /*01ec*/ 	.word	0x00028018
        /*01f0*/ 	.short	0x0100
        /*01f2*/ 	.byte	0x08
	.zero		1


	//   ....[7]....
        /*01f4*/ 	.word	0x00001af0
        /*01f8*/ 	.word	0x000000ff
        /*01fc*/ 	.word	0x00028038
        /*0200*/ 	.short	0x0100
        /*0202*/ 	.byte	0x08
	.zero		1


	//   ....[8]....
        /*0204*/ 	.word	0x00001cc0
        /*0208*/ 	.word	0x000000ff
        /*020c*/ 	.word	0x00028000
        /*0210*/ 	.short	0x010a
        /*0212*/ 	.byte	0x08
	.zero		1


	//   ....[9]....
        /*0214*/ 	.word	0x00001f60
        /*0218*/ 	.word	0x000000ff
        /*021c*/ 	.word	0x00028020
        /*0220*/ 	.short	0x010a
        /*0222*/ 	.byte	0x08
	.zero		1


	//   ....[10]....
        /*0224*/ 	.word	0x00002190
        /*0228*/ 	.word	0x000000ff
        /*022c*/ 	.word	0x00028000
        /*0230*/ 	.short	0x010a
        /*0232*/ 	.byte	0x1c
	.zero		1


	//   ....[11]....
        /*0234*/ 	.word	0x00002460
        /*0238*/ 	.word	0x000000ff
        /*023c*/ 	.word	0x00028020
        /*0240*/ 	.short	0x010a
        /*0242*/ 	.byte	0x1c
	.zero		1


	//   ....[12]....
        /*0244*/ 	.word	0x00002530
        /*0248*/ 	.word	0x000000ff
        /*024c*/ 	.word	0x00028000
        /*0250*/ 	.short	0x0108
        /*0252*/ 	.byte	0x08
	.zero		1


	//   ....[13]....
        /*0254*/ 	.word	0x00002540
        /*0258*/ 	.word	0x000000ff
        /*025c*/ 	.word	0x00028020
        /*0260*/ 	.short	0x0108
        /*0262*/ 	.byte	0x08
	.zero		1


	//   ....[14]....
        /*0264*/ 	.word	0x00002590
        /*0268*/ 	.word	0x000000ff
        /*026c*/ 	.word	0x00028008
        /*0270*/ 	.short	0x0108
        /*0272*/ 	.byte	0x08
	.zero		1


	//   ....[15]....
        /*0274*/ 	.word	0x000025a0
        /*0278*/ 	.word	0x000000ff
        /*027c*/ 	.word	0x00028028
        /*0280*/ 	.short	0x0108
        /*0282*/ 	.byte	0x08
	.zero		1


	//   ....[16]....
        /*0284*/ 	.word	0x000025f0
        /*0288*/ 	.word	0x000000ff
        /*028c*/ 	.word	0x00028010
        /*0290*/ 	.short	0x0108
        /*0292*/ 	.byte	0x08
	.zero		1


	//   ....[17]....
        /*0294*/ 	.word	0x00002600
        /*0298*/ 	.word	0x000000ff
        /*029c*/ 	.word	0x00028030
        /*02a0*/ 	.short	0x0108
        /*02a2*/ 	.byte	0x08
	.zero		1


	//   ....[18]....
        /*02a4*/ 	.word	0x00002650
        /*02a8*/ 	.word	0x000000ff
        /*02ac*/ 	.word	0x00028018
        /*02b0*/ 	.short	0x0108
        /*02b2*/ 	.byte	0x08
	.zero		1


	//   ....[19]....
        /*02b4*/ 	.word	0x00002660
        /*02b8*/ 	.word	0x000000ff
        /*02bc*/ 	.word	0x00028038
        /*02c0*/ 	.short	0x0108
        /*02c2*/ 	.byte	0x08
	.zero		1


	//   ....[20]....
        /*02c4*/ 	.word	0x00002e20
        /*02c8*/ 	.word	0x000000ff
        /*02cc*/ 	.word	0x00028000
        /*02d0*/ 	.short	0x010a
        /*02d2*/ 	.byte	0x08
	.zero		1


	//   ....[21]....
        /*02d4*/ 	.word	0x00002e50
        /*02d8*/ 	.word	0x000000ff
        /*02dc*/ 	.word	0x00028020
        /*02e0*/ 	.short	0x010a
        /*02e2*/ 	.byte	0x08
	.zero		1


	//   ....[22]....
        /*02e4*/ 	.word	0x00002e80
        /*02e8*/ 	.word	0x000000ff
        /*02ec*/ 	.word	0x00028000
        /*02f0*/ 	.short	0x010a
        /*02f2*/ 	.byte	0x1c
	.zero		1


	//   ....[23]....
        /*02f4*/ 	.word	0x00002eb0
        /*02f8*/ 	.word	0x000000ff
        /*02fc*/ 	.word	0x00028020
        /*0300*/ 	.short	0x010a
        /*0302*/ 	.byte	0x1c
	.zero		1


	//----- nvinfo : EIATTR_NUM_MBARRIERS
	.align		4
.L_48:
        /*0304*/ 	.byte	0x03, 0x38
        /*0306*/ 	.short	0x0008


	//----- nvinfo : EIATTR_EXIT_INSTR_OFFSETS
	.align		4
        /*0308*/ 	.byte	0x04, 0x1c
        /*030a*/ 	.short	(.L_50 - .L_49)


	//   ....[0]....
.L_49:
        /*030c*/ 	.word	0x00002e10


	//----- nvinfo : EIATTR_REQNTID
	.align		4
.L_50:
        /*0310*/ 	.byte	0x04, 0x10
        /*0312*/ 	.short	(.L_52 - .L_51)
.L_51:
        /*0314*/ 	.word	0x00000100
        /*0318*/ 	.word	0x00000001
        /*031c*/ 	.word	0x00000001


	//----- nvinfo : EIATTR_CRS_STACK_SIZE
	.align		4
.L_52:
        /*0320*/ 	.byte	0x04, 0x1e
        /*0322*/ 	.short	(.L_54 - .L_53)
.L_53:
        /*0324*/ 	.word	0x00000000


	//----- nvinfo : EIATTR_CBANK_PARAM_SIZE
	.align		4
.L_54:
        /*0328*/ 	.byte	0x03, 0x19
        /*032a*/ 	.short	0x0050


	//----- nvinfo : EIATTR_PARAM_CBANK
	.align		4
        /*032c*/ 	.byte	0x04, 0x0a
        /*032e*/ 	.short	(.L_56 - .L_55)
	.align		4
.L_55:
        /*0330*/ 	.word	index@(.nv.constant0.gluon_tcgen05)
        /*0334*/ 	.short	0x0380
        /*0336*/ 	.short	0x0050


	//----- nvinfo : EIATTR_SW_WAR
	.align		4
.L_56:
        /*0338*/ 	.byte	0x04, 0x36
        /*033a*/ 	.short	(.L_58 - .L_57)
.L_57:
        /*033c*/ 	.word	0x00000008
.L_58:


//--------------------- .nv.compat                --------------------------
	.section	.nv.compat,"",@"SHT_CUDA_COMPAT_INFO"
	.align	4
        /*0000*/ 	.byte	0x02, 0x02, 0x02, 0x00, 0x02, 0x05, 0x05, 0x00, 0x02, 0x03, 0x03, 0x00, 0x02, 0x06, 0x01, 0x00


//--------------------- .nv.callgraph             --------------------------
	.section	.nv.callgraph,"",@"SHT_CUDA_CALLGRAPH"
	.align	4
	.sectionentsize	8
	.align		4
        /*0000*/ 	.word	0x00000000
	.align		4
        /*0004*/ 	.word	0xffffffff
	.align		4
        /*0008*/ 	.word	0x00000000
	.align		4
        /*000c*/ 	.word	0xfffffffe
	.align		4
        /*0010*/ 	.word	0x00000000
	.align		4
        /*0014*/ 	.word	0xfffffffd
	.align		4
        /*0018*/ 	.word	0x00000000
	.align		4
        /*001c*/ 	.word	0xfffffffc


//--------------------- .text.gluon_tcgen05       --------------------------
	.section	.text.gluon_tcgen05,"ax",@progbits
	.align	128
        .global         gluon_tcgen05
        .type           gluon_tcgen05,@function
        .size           gluon_tcgen05,(.L_x_85 - gluon_tcgen05)
        .other          gluon_tcgen05,@"STO_CUDA_ENTRY STV_DEFAULT"
gluon_tcgen05:
.text.gluon_tcgen05:
[----:B------:R-:W1:Y:S01]  /*0000*/  LDC R1, c[0x0][0x37c] ;  /* 0x0000df00ff017b82 */ /* 0x000e620000000800 */
[----:B------:R-:W2:Y:S02]  /*0010*/  S2R R0, SR_TID.X ;  /* 0x0000000000007919 */ /* 0x000ea40000002100 */
[----:B--2---:R-:W-:-:S13]  /*0020*/  ISETP.GE.U32.AND P2, PT, R0, 0x20, PT ;  /* 0x000000200000780c */ /* 0x004fda0003f46070 */
[----:B------:R-:W-:Y:S05]  /*0030*/  @P2 BRA `(.L_x_0) ;  /* 0x0000000000b82947 */ /* 0x000fea0003800000 */
[----:B------:R-:W2:Y:S01]  /*0040*/  S2UR UR6, SR_CgaCtaId ;  /* 0x00000000000679c3 */ /* 0x000ea20000008800 */
[----:B------:R-:W-:Y:S01]  /*0050*/  NOP ;  /* 0x0000000000007918 */ /* 0x000fe20000000000 */
[----:B------:R-:W-:Y:S02]  /*0060*/  UMOV UR4, 0x40 ;  /* 0x0000004000047882 */ /* 0x000fe40000000000 */
[----:B--2---:R-:W-:-:S09]  /*0070*/  ULEA UR4, UR6, UR4, 0x18 ;  /* 0x0000000406047291 */ /* 0x004fd2000f8ec0ff */
[----:B------:R-:W2:Y:S01]  /*0080*/  LDS.U8 R2, [UR4] ;  /* 0x00000004ff027984 */ /* 0x000ea20008000000 */
[----:B------:R-:W-:Y:S02]  /*0090*/  UMOV UR4, 0x400 ;  /* 0x0000040000047882 */ /* 0x000fe40000000000 */
[----:B------:R-:W-:Y:S01]  /*00a0*/  ULEA UR4, UR6, UR4, 0x18 ;  /* 0x0000000406047291 */ /* 0x000fe2000f8ec0ff */
[----:B--2---:R-:W-:-:S13]  /*00b0*/  ISETP.NE.AND P0, PT, R2, RZ, PT ;  /* 0x000000ff0200720c */ /* 0x004fda0003f05270 */
[----:B------:R-:W-:Y:S05]  /*00c0*/  @P0 BRA `(.L_x_1) ;  /* 0x00000000007c0947 */ /* 0x000fea0003800000 */
[----:B------:R-:W-:-:S13]  /*00d0*/  ELECT P0, URZ, PT ;  /* 0x0000000000ff782f */ /* 0x000fda0003800000 */
[----:B------:R-:W-:Y:S05]  /*00e0*/  @!P0 BRA `(.L_x_2) ;  /* 0x0000000000848947 */ /* 0x000fea0003800000 */
[----:B------:R-:W-:Y:S01]  /*00f0*/  UMOV UR5, 0x8 ;  /* 0x0000000800057882 */ /* 0x000fe20000000000 */
[----:B------:R-:W-:Y:S02]  /*0100*/  IMAD.MOV.U32 R5, RZ, RZ, 0x1 ;  /* 0x00000001ff057424 */ /* 0x000fe400078e00ff */
[----:B------:R-:W-:Y:S02]  /*0110*/  IMAD.MOV.U32 R3, RZ, RZ, 0xff ;  /* 0x000000ffff037424 */ /* 0x000fe400078e00ff */
[----:B------:R-:W-:Y:S04]  /*0120*/  DEPBAR.LE SB2, 0x36 ;  /* 0x0000ad800000791a */ /* 0x000fe80000000000 */
[----:B------:R-:W2:Y:S02]  /*0130*/  UTCATOMSWS.FIND_AND_SET.ALIGN UP0, UR5, UR5 ;  /* 0x00000005000575e3 */ /* 0x000ea40008000800 */
[----:B--2---:R-:W-:-:S04]  /*0140*/  PLOP3.LUT P0, PT, PT, PT, UP0, 0x80, 0x8 ;  /* 0x000000000008781c */ /* 0x004fc80003f0f008 */
[----:B------:R-:W-:-:S04]  /*0150*/  SEL R2, RZ, 0xffffffff, !P0 ;  /* 0xffffffffff027807 */ /* 0x000fc80004000000 */
[----:B------:R-:W-:Y:S01]  /*0160*/  ISETP.NE.AND P0, PT, R2, RZ, PT ;  /* 0x000000ff0200720c */ /* 0x000fe20003f05270 */
[----:B------:R-:W-:-:S12]  /*0170*/  IMAD.U32 R2, RZ, RZ, UR5 ;  /* 0x00000005ff027e24 */ /* 0x000fd8000f8e00ff */
[----:B------:R-:W-:Y:S05]  /*0180*/  @P0 BRA `(.L_x_3) ;  /* 0x0000000000240947 */ /* 0x000fea0003800000 */
.L_x_4:
[----:B------:R-:W-:Y:S05]  /*0190*/  NANOSLEEP 0x64 ;  /* 0x000000640000795d */ /* 0x000fea0003800000 */
[----:B------:R-:W-:-:S05]  /*01a0*/  UMOV UR5, 0x8 ;  /* 0x0000000800057882 */ /* 0x000fca0000000000 */
[----:B------:R-:W-:Y:S04]  /*01b0*/  DEPBAR.LE SB2, 0x36 ;  /* 0x0000ad800000791a */ /* 0x000fe80000000000 */
[----:B------:R-:W2:Y:S02]  /*01c0*/  UTCATOMSWS.FIND_AND_SET.ALIGN UP0, UR5, UR5 ;  /* 0x00000005000575e3 */ /* 0x000ea40008000800 */
[----:B--2---:R-:W-:-:S04]  /*01d0*/  PLOP3.LUT P0, PT, PT, PT, UP0, 0x80, 0x8 ;  /* 0x000000000008781c */ /* 0x004fc80003f0f008 */
[----:B------:R-:W-:-:S04]  /*01e0*/  SEL R2, RZ, 0xffffffff, !P0 ;  /* 0xffffffffff027807 */ /* 0x000fc80004000000 */
[----:B------:R-:W-:Y:S01]  /*01f0*/  ISETP.NE.AND P0, PT, R2, RZ, PT ;  /* 0x000000ff0200720c */ /* 0x000fe20003f05270 */
[----:B------:R-:W-:-:S12]  /*0200*/  IMAD.U32 R2, RZ, RZ, UR5 ;  /* 0x00000005ff027e24 */ /* 0x000fd8000f8e00ff */
[----:B------:R-:W-:Y:S05]  /*0210*/  @!P0 BRA `(.L_x_4) ;  /* 0xfffffffc00dc8947 */ /* 0x000fea000383ffff */
.L_x_3:
[C---:B------:R-:W-:Y:S01]  /*0220*/  VIADD R4, R2.reuse, 0x10 ;  /* 0x0000001002047836 */ /* 0x040fe20000000000 */
[----:B------:R-:W-:Y:S01]  /*0230*/  UMOV UR5, 0x50 ;  /* 0x0000005000057882 */ /* 0x000fe20000000000 */
[----:B------:R-:W-:Y:S01]  /*0240*/  SHF.L.U32 R3, R3, R2, RZ ;  /* 0x0000000203037219 */ /* 0x000fe200000006ff */
[----:B------:R-:W-:Y:S01]  /*0250*/  ULEA UR5, UR6, UR5, 0x18 ;  /* 0x0000000506057291 */ /* 0x000fe2000f8ec0ff */
[----:B------:R-:W-:Y:S01]  /*0260*/  IMAD.SHL.U32 R2, R2, 0x20, RZ ;  /* 0x0000002002027824 */ /* 0x000fe200078e00ff */
[----:B------:R-:W-:-:S04]  /*0270*/  SHF.L.U32 R4, R5, R4, RZ ;  /* 0x0000000405047219 */ /* 0x000fc800000006ff */
[----:B------:R-:W-:-:S05]  /*0280*/  LOP3.LUT R3, R4, R3, RZ, 0xfc, !PT ;  /* 0x0000000304037212 */ /* 0x000fca00078efcff */
[----:B------:R2:W-:Y:S04]  /*0290*/  ATOMS.OR RZ, [UR5], R3 ;  /* 0x00000003ffff798c */ /* 0x0005e8000b000005 */
[----:B------:R2:W-:Y:S01]  /*02a0*/  STS [UR4], R2 ;  /* 0x00000002ff007988 */ /* 0x0005e20008000804 */
[----:B------:R-:W-:Y:S05]  /*02b0*/  BRA `(.L_x_2) ;  /* 0x0000000000107947 */ /* 0x000fea0003800000 */
.L_x_1:
[----:B------:R-:W-:Y:S01]  /*02c0*/  IMAD.MOV.U32 R3, RZ, RZ, -0x1 ;  /* 0xffffffffff037424 */ /* 0x000fe200078e00ff */
[----:B------:R-:W-:-:S04]  /*02d0*/  MOV R2, 0x300 ;  /* 0x0000030000027802 */ /* 0x000fc80000000f00 */
[----:B------:R2:W-:Y:S03]  /*02e0*/  STS [UR4], R3 ;  /* 0x00000003ff007988 */ /* 0x0005e60008000804 */
[----:B-12---:R-:W-:Y:S05]  /*02f0*/  CALL.REL.NOINC `($__internal_1_$__cuda_sm10x_tcgen05_guardrail_trap_phase_invalid_during_alloc) ;  /* 0x0000002c00047944 */ /* 0x006fea0003c00000 */
.L_x_2:
[----:B------:R-:W-:Y:S05]  /*0300*/  WARPSYNC.ALL ;  /* 0x0000000000007948 */ /* 0x000fea0003800000 */
[----:B------:R-:W-:Y:S01]  /*0310*/  NOP ;  /* 0x0000000000007918 */ /* 0x000fe20000000000 */
.L_x_0:
[----:B------:R-:W3:Y:S08]  /*0320*/  S2UR UR4, SR_CgaCtaId ;  /* 0x00000000000479c3 */ /* 0x000ef00000008800 */
[----:B------:R-:W-:Y:S01]  /*0330*/  BAR.SYNC.DEFER_BLOCKING 0x0 ;  /* 0x0000000000007b1d */ /* 0x000fe20000010000 */
[----:B------:R-:W-:-:S05]  /*0340*/  LOP3.LUT R68, R0, 0xff, RZ, 0xc0, !PT ;  /* 0x000000ff00447812 */ /* 0x000fca00078ec0ff */
[----:B------:R-:W-:Y:S02]  /*0350*/  UMOV UR8, 0x400 ;  /* 0x0000040000087882 */ /* 0x000fe40000000000 */
[----:B------:R-:W4:Y:S08]  /*0360*/  LDC R4, c[0x0][0x398] ;  /* 0x0000e600ff047b82 */ /* 0x000f300000000800 */
[----:B------:R-:W5:Y:S01]  /*0370*/  LDC R10, c[0x0][0x3a0] ;  /* 0x0000e800ff0a7b82 */ /* 0x000f620000000800 */
[----:B---3--:R-:W-:-:S07]  /*0380*/  ULEA UR8, UR4, UR8, 0x18 ;  /* 0x0000000804087291 */ /* 0x008fce000f8ec0ff */
[----:B------:R-:W3:Y:S02]  /*0390*/  S2UR UR15, SR_CTAID.Y ;  /* 0x00000000000f79c3 */ /* 0x000ee40000002600 */
[----:B--2---:R-:W2:Y:S06]  /*03a0*/  LDS R3, [UR8] ;  /* 0x00000008ff037984 */ /* 0x004eac0008000800 */
[----:B------:R-:W-:Y:S06]  /*03b0*/  BAR.SYNC.DEFER_BLOCKING 0x0 ;  /* 0x0000000000007b1d */ /* 0x000fec0000010000 */
[----:B------:R-:W-:Y:S05]  /*03c0*/  @P2 BRA `(.L_x_5) ;  /* 0x0000000000182947 */ /* 0x000fea0003800000 */
[----:B------:R-:W-:Y:S01]  /*03d0*/  ELECT P0, URZ, PT ;  /* 0x0000000000ff782f */ /* 0x000fe20003800000 */
[----:B------:R-:W-:Y:S01]  /*03e0*/  IMAD.MOV.U32 R2, RZ, RZ, 0x1 ;  /* 0x00000001ff027424 */ /* 0x000fe200078e00ff */
[----:B------:R-:W-:Y:S01]  /*03f0*/  UMOV UR5, 0x40 ;  /* 0x0000004000057882 */ /* 0x000fe20000000000 */
[----:B------:R-:W-:Y:S01]  /*0400*/  UVIRTCOUNT.DEALLOC.SMPOOL 0x80 ;  /* 0x000000800000784c */ /* 0x000fe20000000000 */
[----:B------:R-:W-:-:S09]  /*0410*/  ULEA UR5, UR4, UR5, 0x18 ;  /* 0x0000000504057291 */ /* 0x000fd2000f8ec0ff */
[----:B------:R5:W-:Y:S03]  /*0420*/  @P0 STS.U8 [UR5], R2 ;  /* 0x00000002ff000988 */ /* 0x000be60008000005 */
.L_x_5:
[----:B------:R-:W5:Y:S01]  /*0430*/  S2UR UR4, SR_CTAID.Z ;  /* 0x00000000000479c3 */ /* 0x000f620000002700 */
[----:B------:R-:W4:Y:S01]  /*0440*/  LDCU UR5, c[0x0][0x370] ;  /* 0x00006e00ff0577ac */ /* 0x000f220008000800 */
[----:B------:R-:W-:Y:S01]  /*0450*/  ISETP.GE.U32.AND P0, PT, R68, 0x20, PT ;  /* 0x000000204400780c */ /* 0x000fe20003f06070 */
[----:B----4-:R-:W-:Y:S01]  /*0460*/  VIADD R4, R4, 0xffffffff ;  /* 0xffffffff04047836 */ /* 0x010fe20000000000 */
[C---:B------:R-:W-:Y:S01]  /*0470*/  ISETP.NE.U32.AND P3, PT, R68.reuse, RZ, PT ;  /* 0x000000ff4400720c */ /* 0x040fe20003f65070 */
[----:B------:R-:W5:Y:S01]  /*0480*/  LDCU UR6, c[0x0][0x374] ;  /* 0x00006e80ff0677ac */ /* 0x000f620008000800 */
[----:B------:R-:W-:Y:S01]  /*0490*/  LEA R11, R68, UR8, 0x2 ;  /* 0x00000008440b7c11 */ /* 0x000fe2000f8e10ff */
[----:B-----5:R-:W-:Y:S01]  /*04a0*/  VIADD R12, R10, 0xffffffff ;  /* 0xffffffff0a0c7836 */ /* 0x020fe20000000000 */
[----:B------:R-:W4:Y:S01]  /*04b0*/  S2UR UR7, SR_CTAID.X ;  /* 0x00000000000779c3 */ /* 0x000f220000002500 */
[----:B------:R-:W5:Y:S01]  /*04c0*/  LDCU.64 UR20, c[0x0][0x3c0] ;  /* 0x00007800ff1477ac */ /* 0x000f620008000a00 */
[----:B--2---:R-:W-:Y:S01]  /*04d0*/  R2UR UR23, R3 ;  /* 0x00000000031772ca */ /* 0x004fe200000e0000 */
[----:B------:R-:W-:Y:S04]  /*04e0*/  BSSY.RECONVERGENT B0, `(.L_x_6) ;  /* 0x0000011000007945 */ /* 0x000fe80003800200 */
[----:B------:R2:W-:Y:S01]  /*04f0*/  @!P0 STS [R11], RZ ;  /* 0x000000ff0b008388 */ /* 0x0005e20000000800 */
[----:B------:R-:W-:-:S03]  /*0500*/  NOP ;  /* 0x0000000000007918 */ /* 0x000fc60000000000 */
[----:B------:R2:W-:Y:S01]  /*0510*/  @!P3 STS [UR8+0x24], R4 ;  /* 0x00002404ff00b988 */ /* 0x0005e20008000808 */
[----:B---3--:R-:W-:-:S03]  /*0520*/  UIMAD UR4, UR4, UR6, UR15 ;  /* 0x00000006040472a4 */ /* 0x008fc6000f8e020f */
[----:B------:R2:W-:Y:S01]  /*0530*/  @!P3 STS [UR8+0x20], R12 ;  /* 0x0000200cff00b988 */ /* 0x0005e20008000808 */
[----:B----4-:R-:W-:-:S04]  /*0540*/  UIMAD UR4, UR4, UR5, UR7 ;  /* 0x00000005040472a4 */ /* 0x010fc8000f8e0207 */
[----:B------:R-:W-:-:S04]  /*0550*/  UIMAD UR4, UR4, 0x180, URZ ;  /* 0x00000180040478a4 */ /* 0x000fc8000f8e02ff */
[----:B-----5:R-:W-:-:S04]  /*0560*/  UIADD3 UR24, UP0, UPT, UR4, UR20, URZ ;  /* 0x0000001404187290 */ /* 0x020fc8000ff1e0ff */
[----:B------:R-:W-:Y:S01]  /*0570*/  ULEA.HI.X.SX32 UR25, UR4, UR21, 0x1, UP0 ;  /* 0x0000001504197291 */ /* 0x000fe200080f0eff */
[----:B--2---:R-:W-:Y:S11]  /*0580*/  @P3 BRA `(.L_x_7) ;  /* 0x0000000000183947 */ /* 0x004ff60003800000 */
[----:B------:R-:W2:Y:S01]  /*0590*/  LDS R2, [UR8+0x8] ;  /* 0x00000808ff027984 */ /* 0x000ea20008000800 */
[----:B------:R-:W3:Y:S01]  /*05a0*/  LDC.64 R6, c[0x0][0x380] ;  /* 0x0000e000ff067b82 */ /* 0x000ee20000000a00 */
[----:B------:R-:W-:Y:S02]  /*05b0*/  IMAD.MOV.U32 R3, RZ, RZ, 0x70 ;  /* 0x00000070ff037424 */ /* 0x000fe400078e00ff */
[----:B---3--:R3:W-:Y:S03]  /*05c0*/  STS.64 [UR8], R6 ;  /* 0x00000006ff007988 */ /* 0x0087e60008000a08 */
[----:B--2---:R-:W-:-:S05]  /*05d0*/  LOP3.LUT R2, R2, 0x10, R3, 0xd8, !PT ;  /* 0x0000001002027812 */ /* 0x004fca00078ed803 */
[----:B------:R3:W-:Y:S02]  /*05e0*/  STS [UR8+0x8], R2 ;  /* 0x00000802ff007988 */ /* 0x0007e40008000808 */
.L_x_7:
[----:B------:R-:W-:Y:S05]  /*05f0*/  BSYNC.RECONVERGENT B0 ;  /* 0x0000000000007941 */ /* 0x000fea0003800200 */
.L_x_6:
[----:B------:R-:W-:Y:S04]  /*0600*/  BSSY.RECONVERGENT B0, `(.L_x_8) ;  /* 0x000000a000007945 */ /* 0x000fe80003800200 */
[----:B------:R-:W-:Y:S05]  /*0610*/  @P3 BRA `(.L_x_9) ;  /* 0x0000000000203947 */ /* 0x000fea0003800000 */
[----:B---3--:R-:W2:Y:S01]  /*0620*/  LDS R2, [UR8+0x34] ;  /* 0x00003408ff027984 */ /* 0x008ea20008000800 */
[----:B------:R-:W-:Y:S02]  /*0630*/  IMAD.MOV.U32 R3, RZ, RZ, 0x3f000000 ;  /* 0x3f000000ff037424 */ /* 0x000fe400078e00ff */
[----:B------:R-:W-:Y:S01]  /*0640*/  @!P3 IMAD.MOV.U32 R5, RZ, RZ, 0x3f ;  /* 0x0000003fff05b424 */ /* 0x000fe200078e00ff */
[----:B------:R-:W3:Y:S02]  /*0650*/  @!P3 LDS R6, [UR8+0x38] ;  /* 0x00003808ff06b984 */ /* 0x000ee40008000800 */
[----:B--2---:R-:W-:Y:S02]  /*0660*/  LOP3.LUT R2, R2, 0xff000000, R3, 0xb8, !PT ;  /* 0xff00000002027812 */ /* 0x004fe400078eb803 */
[----:B---3--:R-:W-:-:S03]  /*0670*/  @!P3 LOP3.LUT R3, R6, 0xff, R5, 0xb8, !PT ;  /* 0x000000ff0603b812 */ /* 0x008fc600078eb805 */
[----:B------:R2:W-:Y:S04]  /*0680*/  STS [UR8+0x34], R2 ;  /* 0x00003402ff007988 */ /* 0x0005e80008000808 */
[----:B------:R2:W-:Y:S02]  /*0690*/  @!P3 STS [UR8+0x38], R3 ;  /* 0x00003803ff00b988 */ /* 0x0005e40008000808 */
.L_x_9:
[----:B------:R-:W-:Y:S05]  /*06a0*/  BSYNC.RECONVERGENT B0 ;  /* 0x0000000000007941 */ /* 0x000fea0003800200 */
.L_x_8:
[----:B------:R-:W-:Y:S04]  /*06b0*/  BSSY.RECONVERGENT B0, `(.L_x_10) ;  /* 0x000000e000007945 */ /* 0x000fe80003800200 */
[----:B------:R-:W-:Y:S05]  /*06c0*/  @P3 BRA `(.L_x_11) ;  /* 0x0000000000303947 */ /* 0x000fea0003800000 */
[----:B--2---:R-:W2:Y:S01]  /*06d0*/  LDS R3, [UR8+0x34] ;  /* 0x00003408ff037984 */ /* 0x004ea20008000800 */
[----:B------:R-:W4:Y:S03]  /*06e0*/  LDC.64 R8, c[0x0][0x3a8] ;  /* 0x0000ea00ff087b82 */ /* 0x000f260000000a00 */
[----:B---3--:R-:W3:Y:S01]  /*06f0*/  LDS R2, [UR8+0x1c] ;  /* 0x00001c08ff027984 */ /* 0x008ee20008000800 */
[C---:B----4-:R-:W-:Y:S01]  /*0700*/  SHF.L.U64.HI R6, R8.reuse, 0x1, R9 ;  /* 0x0000000108067819 */ /* 0x050fe20000010209 */
[----:B------:R-:W-:-:S03]  /*0710*/  IMAD.SHL.U32 R5, R8, 0x2, RZ ;  /* 0x0000000208057824 */ /* 0x000fc600078e00ff */
[--C-:B------:R-:W-:Y:S02]  /*0720*/  SHF.R.U32.HI R7, RZ, 0x4, R6.reuse ;  /* 0x00000004ff077819 */ /* 0x100fe40000011606 */
[----:B------:R-:W-:-:S05]  /*0730*/  SHF.R.U64 R5, R5, 0x4, R6 ;  /* 0x0000000405057819 */ /* 0x000fca0000001206 */
[----:B------:R4:W-:Y:S01]  /*0740*/  STS [UR8+0xc], R5 ;  /* 0x00000c05ff007988 */ /* 0x0009e20008000808 */
[----:B--2---:R-:W-:Y:S02]  /*0750*/  LOP3.LUT R3, R3, 0x7, RZ, 0xb8, !PT ;  /* 0x0000000703037812 */ /* 0x004fe400078eb8ff */
[----:B---3--:R-:W-:-:S03]  /*0760*/  LOP3.LUT R2, R2, 0xf, R7, 0xb8, !PT ;  /* 0x0000000f02027812 */ /* 0x008fc600078eb807 */
[----:B------:R4:W-:Y:S04]  /*0770*/  STS [UR8+0x34], R3 ;  /* 0x00003403ff007988 */ /* 0x0009e80008000808 */
[----:B------:R4:W-:Y:S02]  /*0780*/  STS [UR8+0x1c], R2 ;  /* 0x00001c02ff007988 */ /* 0x0009e40008000808 */
.L_x_11:
[----:B------:R-:W-:Y:S05]  /*0790*/  BSYNC.RECONVERGENT B0 ;  /* 0x0000000000007941 */ /* 0x000fea0003800200 */
.L_x_10:
[----:B------:R-:W-:Y:S04]  /*07a0*/  BSSY.RECONVERGENT B1, `(.L_x_12) ;  /* 0x000001a000017945 */ /* 0x000fe80003800200 */
[----:B------:R-:W-:Y:S04]  /*07b0*/  BSSY.RELIABLE B0, `(.L_x_13) ;  /* 0x0000015000007945 */ /* 0x000fe80003800100 */
[----:B------:R-:W-:Y:S05]  /*07c0*/  @P3 BRA `(.L_x_14) ;  /* 0x0000000000203947 */ /* 0x000fea0003800000 */
[----:B--234-:R-:W2:Y:S02]  /*07d0*/  LDS R2, [UR8+0x34] ;  /* 0x00003408ff027984 */ /* 0x01cea40008000800 */
[----:B--2---:R-:W-:-:S05]  /*07e0*/  LOP3.LUT R2, R2, 0x38, RZ, 0xb8, !PT ;  /* 0x0000003802027812 */ /* 0x004fca00078eb8ff */
[----:B------:R2:W-:Y:S01]  /*07f0*/  STS [UR8+0x34], R2 ;  /* 0x00003402ff007988 */ /* 0x0005e20008000808 */
[----:B------:R-:W-:Y:S05]  /*0800*/  @P3 BRA `(.L_x_15) ;  /* 0x0000000000203947 */ /* 0x000fea0003800000 */
[----:B--2---:R-:W2:Y:S01]  /*0810*/  LDS R2, [UR8+0x8] ;  /* 0x00000808ff027984 */ /* 0x004ea20008000800 */
[----:B------:R-:W-:-:S05]  /*0820*/  IMAD.MOV.U32 R3, RZ, RZ, 0x780 ;  /* 0x00000780ff037424 */ /* 0x000fca00078e00ff */
[----:B--2---:R-:W-:-:S05]  /*0830*/  LOP3.LUT R2, R2, 0x300, R3, 0xd8, !PT ;  /* 0x0000030002027812 */ /* 0x004fca00078ed803 */
[----:B------:R5:W-:Y:S02]  /*0840*/  STS [UR8+0x8], R2 ;  /* 0x00000802ff007988 */ /* 0x000be40008000808 */
.L_x_14:
[----:B------:R-:W-:Y:S05]  /*0850*/  @P3 BRA `(.L_x_16) ;  /* 0x0000000000283947 */ /* 0x000fea0003800000 */
[----:B--2345:R-:W2:Y:S02]  /*0860*/  LDS R2, [UR8+0x8] ;  /* 0x00000808ff027984 */ /* 0x03cea40008000800 */
[----:B--2---:R-:W-:-:S05]  /*0870*/  LOP3.LUT R2, R2, 0x1800, RZ, 0xb8, !PT ;  /* 0x0000180002027812 */ /* 0x004fca00078eb8ff */
[----:B------:R3:W-:Y:S02]  /*0880*/  STS [UR8+0x8], R2 ;  /* 0x00000802ff007988 */ /* 0x0007e40008000808 */
.L_x_15:
[----:B------:R-:W-:Y:S05]  /*0890*/  @P3 BREAK.RELIABLE B0 ;  /* 0x0000000000003942 */ /* 0x000fea0003800100 */
[----:B------:R-:W-:Y:S05]  /*08a0*/  @P3 BRA `(.L_x_17) ;  /* 0x0000000000243947 */ /* 0x000fea0003800000 */
[----:B------:R-:W4:Y:S01]  /*08b0*/  LDS R3, [UR8+0x8] ;  /* 0x00000808ff037984 */ /* 0x000f220008000800 */
[----:B--23--:R-:W-:-:S05]  /*08c0*/  IMAD.MOV.U32 R2, RZ, RZ, 0x6000 ;  /* 0x00006000ff027424 */ /* 0x00cfca00078e00ff */
[----:B----4-:R-:W-:-:S04]  /*08d0*/  LOP3.LUT R2, R3, 0x6000, R2, 0xd8, !PT ;  /* 0x0000600003027812 */ /* 0x010fc800078ed802 */
[----:B------:R-:W-:-:S05]  /*08e0*/  LOP3.LUT R2, R2, 0x400000, RZ, 0xb8, !PT ;  /* 0x0040000002027812 */ /* 0x000fca00078eb8ff */
[----:B------:R2:W-:Y:S02]  /*08f0*/  STS [UR8+0x8], R2 ;  /* 0x00000802ff007988 */ /* 0x0005e40008000808 */
.L_x_16:
[----:B------:R-:W-:Y:S05]  /*0900*/  BSYNC.RELIABLE B0 ;  /* 0x0000000000007941 */ /* 0x000fea0003800100 */
.L_x_13:
[----:B--2345:R-:W2:Y:S02]  /*0910*/  @!P3 LDS R2, [UR8+0x8] ;  /* 0x00000808ff02b984 */ /* 0x03cea40008000800 */
[----:B--2---:R-:W-:-:S05]  /*0920*/  @!P3 LOP3.LUT R2, R2, 0x8000, RZ, 0xb8, !PT ;  /* 0x000080000202b812 */ /* 0x004fca00078eb8ff */
[----:B------:R4:W-:Y:S02]  /*0930*/  @!P3 STS [UR8+0x8], R2 ;  /* 0x00000802ff00b988 */ /* 0x0009e40008000808 */
.L_x_17:
[----:B------:R-:W-:Y:S05]  /*0940*/  BSYNC.RECONVERGENT B1 ;  /* 0x0000000000017941 */ /* 0x000fea0003800200 */
.L_x_12:
[----:B------:R-:W-:Y:S05]  /*0950*/  WARPSYNC.ALL ;  /* 0x0000000000007948 */ /* 0x000fea0003800000 */
[----:B------:R-:W-:Y:S01]  /*0960*/  NOP ;  /* 0x0000000000007918 */ /* 0x000fe20000000000 */
[----:B------:R-:W-:Y:S05]  /*0970*/  @P0 BRA `(.L_x_18) ;  /* 0x0000000000300947 */ /* 0x000fea0003800000 */
[----:B--234-:R-:W2:Y:S01]  /*0980*/  S2R R2, SR_LANEID ;  /* 0x0000000000027919 */ /* 0x01cea20000000000 */
[----:B------:R-:W-:Y:S05]  /*0990*/  WARPSYNC.ALL ;  /* 0x0000000000007948 */ /* 0x000fea0003800000 */
[----:B------:R-:W-:Y:S01]  /*09a0*/  NOP ;  /* 0x0000000000007918 */ /* 0x000fe20000000000 */
[----:B--2---:R-:W-:-:S05]  /*09b0*/  IMAD.SHL.U32 R5, R2, 0x4, RZ ;  /* 0x0000000402057824 */ /* 0x004fca00078e00ff */
[----:B------:R-:W2:Y:S01]  /*09c0*/  LDS R7, [R5+UR8] ;  /* 0x0000000805077984 */ /* 0x000ea20008000800 */
[----:B------:R-:W-:-:S05]  /*09d0*/  IADD3 R2, P1, PT, R5, UR24, RZ ;  /* 0x0000001805027c10 */ /* 0x000fca000ff3e0ff */
[----:B------:R-:W-:-:S05]  /*09e0*/  IMAD.X R3, RZ, RZ, UR25, P1 ;  /* 0x00000019ff037e24 */ /* 0x000fca00088e06ff */
[----:B--2---:R5:W2:Y:S01]  /*09f0*/  ATOMG.E.EXCH.STRONG.GPU PT, RZ, [R2], R7 ;  /* 0x0000000702ff73a8 */ /* 0x004aa200041ee100 */
[----:B------:R-:W-:-:S04]  /*0a00*/  DEPBAR {5,4,3,2,1,0} ;  /* 0x0000003f0000791a */ /* 0x000fc80000000000 */
[----:B------:R-:W3:Y:S02]  /*0a10*/  CCTL.E.C.LDCU.IV.DEEP [UR24] ;  /* 0x0000000018007540 */ /* 0x000ee40009c08000 */
[----:B---3--:R5:W-:Y:S01]  /*0a20*/  UTMACCTL.IV [UR24] ;  /* 0x00000000180079b9 */ /* 0x008be20008000000 */
[----:B------:R-:W-:Y:S01]  /*0a30*/  NOP ;  /* 0x0000000000007918 */ /* 0x000fe20000000000 */
.L_x_18:
[----:B------:R-:W-:Y:S05]  /*0a40*/  @P0 BRA `(.L_x_19) ;  /* 0x00000000000c0947 */ /* 0x000fea0003800000 */
[----:B------:R0:W-:Y:S01]  /*0a50*/  UTMACMDFLUSH ;  /* 0x00000000000079b7 */ /* 0x0001e20000000000 */
[----:B------:R-:W-:Y:S05]  /*0a60*/  @P0 BRA `(.L_x_19) ;  /* 0x0000000000040947 */ /* 0x000fea0003800000 */
[----:B------:R-:W-:-:S04]  /*0a70*/  DEPBAR.LE SB0, 0x0 ;  /* 0x000080000000791a */ /* 0x000fc80000000000 */
.L_x_19:
[----:B------:R-:W-:Y:S05]  /*0a80*/  WARPSYNC.ALL ;  /* 0x0000000000007948 */ /* 0x000fea0003800000 */
[----:B------:R-:W-:Y:S01]  /*0a90*/  NOP ;  /* 0x0000000000007918 */ /* 0x000fe20000000000 */
[----:B--2---:R-:W-:Y:S06]  /*0aa0*/  BAR.SYNC.DEFER_BLOCKING 0x0 ;  /* 0x0000000000007b1d */ /* 0x004fec0000010000 */
[----:B------:R-:W-:Y:S02]  /*0ab0*/  BSSY.RECONVERGENT B1, `(.L_x_20) ;  /* 0x000000b000017945 */ /* 0x000fe40003800200 */
[----:B------:R-:W-:Y:S06]  /*0ac0*/  BAR.SYNC.DEFER_BLOCKING 0x0 ;  /* 0x0000000000007b1d */ /* 0x000fec0000010000 */
[----:B------:R2:W-:Y:S01]  /*0ad0*/  @!P0 STS [R11], RZ ;  /* 0x000000ff0b008388 */ /* 0x0005e20000000800 */
[----:B------:R-:W-:Y:S01]  /*0ae0*/  NOP ;  /* 0x0000000000007918 */ /* 0x000fe20000000000 */
[----:B------:R-:W-:Y:S05]  /*0af0*/  @P3 BRA `(.L_x_21) ;  /* 0x0000000000183947 */ /* 0x000fea0003800000 */
[----:B---345:R-:W3:Y:S01]  /*0b00*/  LDS R2, [UR8+0x8] ;  /* 0x00000808ff027984 */ /* 0x038ee20008000800 */
[----:B------:R-:W4:Y:S01]  /*0b10*/  LDC.64 R6, c[0x0][0x388] ;  /* 0x0000e200ff067b82 */ /* 0x000f220000000a00 */
[----:B------:R-:W-:Y:S02]  /*0b20*/  IMAD.MOV.U32 R3, RZ, RZ, 0x70 ;  /* 0x00000070ff037424 */ /* 0x000fe400078e00ff */
[----:B----4-:R4:W-:Y:S03]  /*0b30*/  STS.64 [UR8], R6 ;  /* 0x00000006ff007988 */ /* 0x0109e60008000a08 */
[----:B---3--:R-:W-:-:S05]  /*0b40*/  LOP3.LUT R2, R2, 0x10, R3, 0xd8, !PT ;  /* 0x0000001002027812 */ /* 0x008fca00078ed803 */
[----:B------:R4:W-:Y:S02]  /*0b50*/  STS [UR8+0x8], R2 ;  /* 0x00000802ff007988 */ /* 0x0009e40008000808 */
.L_x_21:
[----:B-----5:R-:W-:Y:S05]  /*0b60*/  BSYNC.RECONVERGENT B1 ;  /* 0x0000000000017941 */ /* 0x020fea0003800200 */
.L_x_20:
[----:B------:R-:W-:Y:S04]  /*0b70*/  BSSY.RECONVERGENT B2, `(.L_x_22) ;  /* 0x000000f000027945 */ /* 0x000fe80003800200 */
[----:B------:R-:W-:Y:S04]  /*0b80*/  BSSY.RELIABLE B1, `(.L_x_23) ;  /* 0x000000c000017945 */ /* 0x000fe80003800100 */
[----:B------:R-:W-:Y:S05]  /*0b90*/  @P3 BRA `(.L_x_24) ;  /* 0x0000000000283947 */ /* 0x000fea0003800000 */
[----:B---34-:R-:W3:Y:S01]  /*0ba0*/  LDS R2, [UR8+0x34] ;  /* 0x00003408ff027984 */ /* 0x018ee20008000800 */
[----:B------:R-:W-:Y:S01]  /*0bb0*/  IMAD.MOV.U32 R3, RZ, RZ, 0x3f000000 ;  /* 0x3f000000ff037424 */ /* 0x000fe200078e00ff */
[----:B------:R-:W-:Y:S05]  /*0bc0*/  @P3 BREAK.RELIABLE B1 ;  /* 0x0000000000013942 */ /* 0x000fea0003800100 */
[----:B---3--:R-:W-:-:S05]  /*0bd0*/  LOP3.LUT R2, R2, 0xff000000, R3, 0xb8, !PT ;  /* 0xff00000002027812 */ /* 0x008fca00078eb803 */
[----:B------:R3:W-:Y:S01]  /*0be0*/  STS [UR8+0x34], R2 ;  /* 0x00003402ff007988 */ /* 0x0007e20008000808 */
[----:B------:R-:W-:Y:S05]  /*0bf0*/  @P3 BRA `(.L_x_25) ;  /* 0x0000000000183947 */ /* 0x000fea0003800000 */
[----:B---3--:R-:W3:Y:S01]  /*0c00*/  LDS R2, [UR8+0x38] ;  /* 0x00003808ff027984 */ /* 0x008ee20008000800 */
[----:B------:R-:W-:-:S05]  /*0c10*/  IMAD.MOV.U32 R3, RZ, RZ, 0xff ;  /* 0x000000ffff037424 */ /* 0x000fca00078e00ff */
[----:B---3--:R-:W-:-:S05]  /*0c20*/  LOP3.LUT R2, R2, 0xff, R3, 0xb8, !PT ;  /* 0x000000ff02027812 */ /* 0x008fca00078eb803 */
[----:B------:R5:W-:Y:S02]  /*0c30*/  STS [UR8+0x38], R2 ;  /* 0x00003802ff007988 */ /* 0x000be40008000808 */
.L_x_24:
[----:B------:R-:W-:Y:S05]  /*0c40*/  BSYNC.RELIABLE B1 ;  /* 0x0000000000017941 */ /* 0x000fea0003800100 */
.L_x_23:
[----:B------:R2:W-:Y:S02]  /*0c50*/  @!P3 STS [UR8+0x20], R12 ;  /* 0x0000200cff00b988 */ /* 0x0005e40008000808 */
.L_x_25:
[----:B------:R-:W-:Y:S05]  /*0c60*/  BSYNC.RECONVERGENT B2 ;  /* 0x0000000000027941 */ /* 0x000fea0003800200 */
.L_x_22:
[----:B------:R-:W-:Y:S05]  /*0c70*/  WARPSYNC.ALL ;  /* 0x0000000000007948 */ /* 0x000fea0003800000 */
[----:B------:R-:W-:Y:S01]  /*0c80*/  NOP ;  /* 0x0000000000007918 */ /* 0x000fe20000000000 */
[----:B------:R-:W2:Y:S01]  /*0c90*/  LDC R5, c[0x0][0x39c] ;  /* 0x0000e700ff057b82 */ /* 0x000ea20000000800 */
[----:B------:R-:W-:Y:S01]  /*0ca0*/  BSSY.RECONVERGENT B2, `(.L_x_26) ;  /* 0x0000010000027945 */ /* 0x000fe20003800200 */
[----:B--2---:R-:W-:-:S05]  /*0cb0*/  VIADD R5, R5, 0xffffffff ;  /* 0xffffffff05057836 */ /* 0x004fca0000000000 */
[----:B------:R2:W-:Y:S01]  /*0cc0*/  @!P3 STS [UR8+0x24], R5 ;  /* 0x00002405ff00b988 */ /* 0x0005e20008000808 */
[----:B------:R-:W-:Y:S05]  /*0cd0*/  @P3 BRA `(.L_x_27) ;  /* 0x0000000000303947 */ /* 0x000fea0003800000 */
[----:B------:R-:W2:Y:S01]  /*0ce0*/  LDS R3, [UR8+0x34] ;  /* 0x00003408ff037984 */ /* 0x000ea20008000800 */
[----:B----4-:R-:W4:Y:S03]  /*0cf0*/  LDC.64 R6, c[0x0][0x3b0] ;  /* 0x0000ec00ff067b82 */ /* 0x010f260000000a00 */
[----:B---3-5:R-:W3:Y:S01]  /*0d00*/  LDS R2, [UR8+0x1c] ;  /* 0x00001c08ff027984 */ /* 0x028ee20008000800 */
        /* <DEDUP_REMOVED lines=9> */
.L_x_27:
[----:B------:R-:W-:Y:S05]  /*0da0*/  BSYNC.RECONVERGENT B2 ;  /* 0x0000000000027941 */ /* 0x000fea0003800200 */
.L_x_26:
[----:B------:R-:W-:Y:S04]  /*0db0*/  BSSY.RECONVERGENT B3, `(.L_x_28) ;  /* 0x000001a000037945 */ /* 0x000fe80003800200 */
[----:B------:R-:W-:Y:S04]  /*0dc0*/  BSSY.RELIABLE B2, `(.L_x_29) ;  /* 0x0000015000027945 */ /* 0x000fe80003800100 */
[----:B------:R-:W-:Y:S05]  /*0dd0*/  @P3 BRA `(.L_x_30) ;  /* 0x0000000000203947 */ /* 0x000fea0003800000 */
[----:B---345:R-:W3:Y:S02]  /*0de0*/  LDS R2, [UR8+0x34] ;  /* 0x00003408ff027984 */ /* 0x038ee40008000800 */
[----:B---3--:R-:W-:-:S05]  /*0df0*/  LOP3.LUT R2, R2, 0x38, RZ, 0xb8, !PT ;  /* 0x0000003802027812 */ /* 0x008fca00078eb8ff */
[----:B------:R3:W-:Y:S01]  /*0e00*/  STS [UR8+0x34], R2 ;  /* 0x00003402ff007988 */ /* 0x0007e20008000808 */
[----:B------:R-:W-:Y:S05]  /*0e10*/  @P3 BRA `(.L_x_31) ;  /* 0x0000000000203947 */ /* 0x000fea0003800000 */
[----:B---3--:R-:W3:Y:S01]  /*0e20*/  LDS R2, [UR8+0x8] ;  /* 0x00000808ff027984 */ /* 0x008ee20008000800 */
[----:B------:R-:W-:-:S05]  /*0e30*/  IMAD.MOV.U32 R3, RZ, RZ, 0x780 ;  /* 0x00000780ff037424 */ /* 0x000fca00078e00ff */
[----:B---3--:R-:W-:-:S05]  /*0e40*/  LOP3.LUT R2, R2, 0x300, R3, 0xd8, !PT ;  /* 0x0000030002027812 */ /* 0x008fca00078ed803 */
[----:B------:R3:W-:Y:S02]  /*0e50*/  STS [UR8+0x8], R2 ;  /* 0x00000802ff007988 */ /* 0x0007e40008000808 */
.L_x_30:
[----:B------:R-:W-:Y:S05]  /*0e60*/  @P3 BRA `(.L_x_32) ;  /* 0x0000000000283947 */ /* 0x000fea0003800000 */
[----:B---345:R-:W3:Y:S02]  /*0e70*/  LDS R2, [UR8+0x8] ;  /* 0x00000808ff027984 */ /* 0x038ee40008000800 */
[----:B---3--:R-:W-:-:S05]  /*0e80*/  LOP3.LUT R2, R2, 0x1800, RZ, 0xb8, !PT ;  /* 0x0000180002027812 */ /* 0x008fca00078eb8ff */
[----:B------:R4:W-:Y:S02]  /*0e90*/  STS [UR8+0x8], R2 ;  /* 0x00000802ff007988 */ /* 0x0009e40008000808 */
.L_x_31:
[----:B------:R-:W-:Y:S05]  /*0ea0*/  @P3 BREAK.RELIABLE B2 ;  /* 0x0000000000023942 */ /* 0x000fea0003800100 */
[----:B------:R-:W-:Y:S05]  /*0eb0*/  @P3 BRA `(.L_x_33) ;  /* 0x0000000000243947 */ /* 0x000fea0003800000 */
[----:B---34-:R-:W3:Y:S01]  /*0ec0*/  LDS R2, [UR8+0x8] ;  /* 0x00000808ff027984 */ /* 0x018ee20008000800 */
[----:B------:R-:W-:-:S05]  /*0ed0*/  IMAD.MOV.U32 R3, RZ, RZ, 0x6000 ;  /* 0x00006000ff037424 */ /* 0x000fca00078e00ff */
[----:B---3--:R-:W-:-:S04]  /*0ee0*/  LOP3.LUT R2, R2, 0x6000, R3, 0xd8, !PT ;  /* 0x0000600002027812 */ /* 0x008fc800078ed803 */
[----:B------:R-:W-:-:S05]  /*0ef0*/  LOP3.LUT R2, R2, 0x400000, RZ, 0xb8, !PT ;  /* 0x0040000002027812 */ /* 0x000fca00078eb8ff */
[----:B------:R3:W-:Y:S02]  /*0f00*/  STS [UR8+0x8], R2 ;  /* 0x00000802ff007988 */ /* 0x0007e40008000808 */
.L_x_32:
[----:B------:R-:W-:Y:S05]  /*0f10*/  BSYNC.RELIABLE B2 ;  /* 0x0000000000027941 */ /* 0x000fea0003800100 */
.L_x_29:
[----:B---345:R-:W3:Y:S02]  /*0f20*/  @!P3 LDS R2, [UR8+0x8] ;  /* 0x00000808ff02b984 */ /* 0x038ee40008000800 */
[----:B---3--:R-:W-:-:S05]  /*0f30*/  @!P3 LOP3.LUT R2, R2, 0x8000, RZ, 0xb8, !PT ;  /* 0x000080000202b812 */ /* 0x008fca00078eb8ff */
[----:B------:R5:W-:Y:S02]  /*0f40*/  @!P3 STS [UR8+0x8], R2 ;  /* 0x00000802ff00b988 */ /* 0x000be40008000808 */
.L_x_33:
[----:B------:R-:W-:Y:S05]  /*0f50*/  BSYNC.RECONVERGENT B3 ;  /* 0x0000000000037941 */ /* 0x000fea0003800200 */
.L_x_28:
[----:B------:R-:W-:Y:S05]  /*0f60*/  WARPSYNC.ALL ;  /* 0x0000000000007948 */ /* 0x000fea0003800000 */
[----:B------:R-:W-:Y:S01]  /*0f70*/  NOP ;  /* 0x0000000000007918 */ /* 0x000fe20000000000 */
[----:B------:R-:W-:-:S04]  /*0f80*/  UIADD3 UR5, UPT, UPT, UR4, 0x80, URZ ;  /* 0x0000008004057890 */ /* 0x000fc8000fffe0ff */
[----:B------:R-:W-:-:S04]  /*0f90*/  UIADD3 UR26, UP0, UPT, UR5, UR20, URZ ;  /* 0x00000014051a7290 */ /* 0x000fc8000ff1e0ff */
[----:B------:R-:W-:Y:S01]  /*0fa0*/  ULEA.HI.X.SX32 UR27, UR5, UR21, 0x1, UP0 ;  /* 0x00000015051b7291 */ /* 0x000fe200080f0eff */
[----:B------:R-:W-:Y:S11]  /*0fb0*/  @P0 BRA `(.L_x_34) ;  /* 0x0000000000300947 */ /* 0x000ff60003800000 */
[----:B---345:R-:W3:Y:S01]  /*0fc0*/  S2R R2, SR_LANEID ;  /* 0x0000000000027919 */ /* 0x038ee20000000000 */
[----:B------:R-:W-:Y:S05]  /*0fd0*/  WARPSYNC.ALL ;  /* 0x0000000000007948 */ /* 0x000fea0003800000 */
[----:B------:R-:W-:Y:S01]  /*0fe0*/  NOP ;  /* 0x0000000000007918 */ /* 0x000fe20000000000 */
[----:B---3--:R-:W-:-:S05]  /*0ff0*/  IMAD.SHL.U32 R6, R2, 0x4, RZ ;  /* 0x0000000402067824 */ /* 0x008fca00078e00ff */
[----:B------:R-:W3:Y:S01]  /*1000*/  LDS R7, [R6+UR8] ;  /* 0x0000000806077984 */ /* 0x000ee20008000800 */
[----:B------:R-:W-:-:S05]  /*1010*/  IADD3 R2, P1, PT, R6, UR26, RZ ;  /* 0x0000001a06027c10 */ /* 0x000fca000ff3e0ff */
[----:B------:R-:W-:-:S05]  /*1020*/  IMAD.X R3, RZ, RZ, UR27, P1 ;  /* 0x0000001bff037e24 */ /* 0x000fca00088e06ff */
[----:B---3--:R3:W4:Y:S01]  /*1030*/  ATOMG.E.EXCH.STRONG.GPU PT, RZ, [R2], R7 ;  /* 0x0000000702ff73a8 */ /* 0x00872200041ee100 */
[----:B------:R-:W-:-:S04]  /*1040*/  DEPBAR {5,4,3,2,1,0} ;  /* 0x0000003f0000791a */ /* 0x000fc80000000000 */
[----:B------:R-:W5:Y:S02]  /*1050*/  CCTL.E.C.LDCU.IV.DEEP [UR26] ;  /* 0x000000001a007540 */ /* 0x000f640009c08000 */
[----:B-----5:R3:W-:Y:S01]  /*1060*/  UTMACCTL.IV [UR26] ;  /* 0x000000001a0079b9 */ /* 0x0207e20008000000 */
[----:B------:R-:W-:Y:S01]  /*1070*/  NOP ;  /* 0x0000000000007918 */ /* 0x000fe20000000000 */
.L_x_34:
[----:B------:R-:W-:Y:S05]  /*1080*/  @P0 BRA `(.L_x_35) ;  /* 0x00000000000c0947 */ /* 0x000fea0003800000 */
[----:B------:R0:W-:Y:S01]  /*1090*/  UTMACMDFLUSH ;  /* 0x00000000000079b7 */ /* 0x0001e20000000000 */
[----:B------:R-:W-:Y:S05]  /*10a0*/  @P0 BRA `(.L_x_35) ;  /* 0x0000000000040947 */ /* 0x000fea0003800000 */
[----:B------:R-:W-:-:S04]  /*10b0*/  DEPBAR.LE SB0, 0x0 ;  /* 0x000080000000791a */ /* 0x000fc80000000000 */
.L_x_35:
[----:B------:R-:W-:Y:S05]  /*10c0*/  WARPSYNC.ALL ;  /* 0x0000000000007948 */ /* 0x000fea0003800000 */
[----:B------:R-:W-:Y:S01]  /*10d0*/  NOP ;  /* 0x0000000000007918 */ /* 0x000fe20000000000 */
[----:B----4-:R-:W-:Y:S06]  /*10e0*/  BAR.SYNC.DEFER_BLOCKING 0x0 ;  /* 0x0000000000007b1d */ /* 0x010fec0000010000 */
[----:B------:R-:W-:Y:S02]  /*10f0*/  BSSY.RECONVERGENT B3, `(.L_x_36) ;  /* 0x000000b000037945 */ /* 0x000fe40003800200 */
[----:B------:R-:W-:Y:S06]  /*1100*/  BAR.SYNC.DEFER_BLOCKING 0x0 ;  /* 0x0000000000007b1d */ /* 0x000fec0000010000 */
[----:B------:R4:W-:Y:S01]  /*1110*/  @!P0 STS [R11], RZ ;  /* 0x000000ff0b008388 */ /* 0x0009e20000000800 */
[----:B------:R-:W-:Y:S01]  /*1120*/  NOP ;  /* 0x0000000000007918 */ /* 0x000fe20000000000 */
[----:B------:R-:W-:Y:S05]  /*1130*/  @P3 BRA `(.L_x_37) ;  /* 0x0000000000183947 */ /* 0x000fea0003800000 */
[----:B---3-5:R-:W3:Y:S01]  /*1140*/  LDS R2, [UR8+0x8] ;  /* 0x00000808ff027984 */ /* 0x028ee20008000800 */
[----:B------:R-:W5:Y:S01]  /*1150*/  LDC.64 R6, c[0x0][0x390] ;  /* 0x0000e400ff067b82 */ /* 0x000f620000000a00 */
[----:B------:R-:W-:Y:S02]  /*1160*/  IMAD.MOV.U32 R3, RZ, RZ, 0x70 ;  /* 0x00000070ff037424 */ /* 0x000fe400078e00ff */
[----:B-----5:R5:W-:Y:S03]  /*1170*/  STS.64 [UR8], R6 ;  /* 0x00000006ff007988 */ /* 0x020be60008000a08 */
[----:B---3--:R-:W-:-:S05]  /*1180*/  LOP3.LUT R2, R2, 0x10, R3, 0xd8, !PT ;  /* 0x0000001002027812 */ /* 0x008fca00078ed803 */
[----:B------:R5:W-:Y:S02]  /*1190*/  STS [UR8+0x8], R2 ;  /* 0x00000802ff007988 */ /* 0x000be40008000808 */
.L_x_37:
[----:B---3--:R-:W-:Y:S05]  /*11a0*/  BSYNC.RECONVERGENT B3 ;  /* 0x0000000000037941 */ /* 0x008fea0003800200 */
.L_x_36:
[----:B------:R-:W-:Y:S04]  /*11b0*/  BSSY.RECONVERGENT B4, `(.L_x_38) ;  /* 0x0000011000047945 */ /* 0x000fe80003800200 */
[----:B------:R-:W-:Y:S04]  /*11c0*/  BSSY.RELIABLE B3, `(.L_x_39) ;  /* 0x000000e000037945 */ /* 0x000fe80003800100 */
[----:B------:R-:W-:Y:S05]  /*11d0*/  @P3 BRA `(.L_x_40) ;  /* 0x0000000000243947 */ /* 0x000fea0003800000 */
[----:B-----5:R-:W3:Y:S01]  /*11e0*/  LDS R2, [UR8+0x34] ;  /* 0x00003408ff027984 */ /* 0x020ee20008000800 */
[----:B------:R-:W-:-:S05]  /*11f0*/  IMAD.MOV.U32 R3, RZ, RZ, 0x3f000000 ;  /* 0x3f000000ff037424 */ /* 0x000fca00078e00ff */
[----:B---3--:R-:W-:-:S05]  /*1200*/  LOP3.LUT R2, R2, 0xff000000, R3, 0xb8, !PT ;  /* 0xff00000002027812 */ /* 0x008fca00078eb803 */
[----:B------:R3:W-:Y:S01]  /*1210*/  STS [UR8+0x34], R2 ;  /* 0x00003402ff007988 */ /* 0x0007e20008000808 */
[----:B------:R-:W-:Y:S05]  /*1220*/  @P3 BRA `(.L_x_41) ;  /* 0x00000000001c3947 */ /* 0x000fea0003800000 */
[----:B---3--:R-:W3:Y:S01]  /*1230*/  LDS R2, [UR8+0x38] ;  /* 0x00003808ff027984 */ /* 0x008ee20008000800 */
[----:B------:R-:W-:-:S05]  /*1240*/  IMAD.MOV.U32 R3, RZ, RZ, 0x3f ;  /* 0x0000003fff037424 */ /* 0x000fca00078e00ff */
[----:B---3--:R-:W-:-:S05]  /*1250*/  LOP3.LUT R2, R2, 0xff, R3, 0xb8, !PT ;  /* 0x000000ff02027812 */ /* 0x008fca00078eb803 */
[----:B------:R3:W-:Y:S02]  /*1260*/  STS [UR8+0x38], R2 ;  /* 0x00003802ff007988 */ /* 0x0007e40008000808 */
.L_x_40:
[----:B------:R-:W-:Y:S05]  /*1270*/  @P3 BREAK.RELIABLE B3 ;  /* 0x0000000000033942 */ /* 0x000fea0003800100 */
[----:B------:R-:W-:Y:S05]  /*1280*/  @P3 BRA `(.L_x_42) ;  /* 0x00000000000c3947 */ /* 0x000fea0003800000 */
[----:B------:R2:W-:Y:S02]  /*1290*/  STS [UR8+0x20], R5 ;  /* 0x00002005ff007988 */ /* 0x0005e40008000808 */
.L_x_41:
[----:B------:R-:W-:Y:S05]  /*12a0*/  BSYNC.RELIABLE B3 ;  /* 0x0000000000037941 */ /* 0x000fea0003800100 */
.L_x_39:
[----:B------:R2:W-:Y:S02]  /*12b0*/  @!P3 STS [UR8+0x24], R4 ;  /* 0x00002404ff00b988 */ /* 0x0005e40008000808 */
.L_x_42:
[----:B------:R-:W-:Y:S05]  /*12c0*/  BSYNC.RECONVERGENT B4 ;  /* 0x0000000000047941 */ /* 0x000fea0003800200 */
.L_x_38:
[----:B------:R-:W-:Y:S05]  /*12d0*/  WARPSYNC.ALL ;  /* 0x0000000000007948 */ /* 0x000fea0003800000 */
[----:B------:R-:W-:Y:S01]  /*12e0*/  NOP ;  /* 0x0000000000007918 */ /* 0x000fe20000000000 */
[----:B------:R-:W-:Y:S04]  /*12f0*/  BSSY.RECONVERGENT B4, `(.L_x_43) ;  /* 0x000000e000047945 */ /* 0x000fe80003800200 */
[----:B------:R-:W-:Y:S05]  /*1300*/  @P3 BRA `(.L_x_44) ;  /* 0x0000000000303947 */ /* 0x000fea0003800000 */
[----:B------:R-:W2:Y:S02]  /*1310*/  LDS R3, [UR8+0x34] ;  /* 0x00003408ff037984 */ /* 0x000ea40008000800 */
[----:B--2---:R-:W2:Y:S02]  /*1320*/  LDC.64 R4, c[0x0][0x3b8] ;  /* 0x0000ee00ff047b82 */ /* 0x004ea40000000a00 */
[----:B---3-5:R-:W3:Y:S01]  /*1330*/  LDS R2, [UR8+0x1c] ;  /* 0x00001c08ff027984 */ /* 0x028ee20008000800 */
[C---:B--2---:R-:W-:Y:S01]  /*1340*/  SHF.L.U64.HI R5, R4.reuse, 0x1, R5 ;  /* 0x0000000104057819 */ /* 0x044fe20000010205 */
[----:B------:R-:W-:-:S03]  /*1350*/  IMAD.SHL.U32 R4, R4, 0x2, RZ ;  /* 0x0000000204047824 */ /* 0x000fc600078e00ff */
[--C-:B------:R-:W-:Y:S02]  /*1360*/  SHF.R.U32.HI R7, RZ, 0x4, R5.reuse ;  /* 0x00000004ff077819 */ /* 0x100fe40000011605 */
[----:B------:R-:W-:-:S05]  /*1370*/  SHF.R.U64 R4, R4, 0x4, R5 ;  /* 0x0000000404047819 */ /* 0x000fca0000001205 */
[----:B------:R2:W-:Y:S01]  /*1380*/  STS [UR8+0xc], R4 ;  /* 0x00000c04ff007988 */ /* 0x0005e20008000808 */
[----:B------:R-:W-:Y:S02]  /*1390*/  LOP3.LUT R3, R3, 0x7, RZ, 0xb8, !PT ;  /* 0x0000000703037812 */ /* 0x000fe400078eb8ff */
[----:B---3--:R-:W-:-:S03]  /*13a0*/  LOP3.LUT R2, R2, 0xf, R7, 0xb8, !PT ;  /* 0x0000000f02027812 */ /* 0x008fc600078eb807 */
[----:B------:R2:W-:Y:S04]  /*13b0*/  STS [UR8+0x34], R3 ;  /* 0x00003403ff007988 */ /* 0x0005e80008000808 */
[----:B------:R2:W-:Y:S02]  /*13c0*/  STS [UR8+0x1c], R2 ;  /* 0x00001c02ff007988 */ /* 0x0005e40008000808 */
.L_x_44:
[----:B------:R-:W-:Y:S05]  /*13d0*/  BSYNC.RECONVERGENT B4 ;  /* 0x0000000000047941 */ /* 0x000fea0003800200 */
.L_x_43:
[----:B------:R-:W-:Y:S04]  /*13e0*/  BSSY.RECONVERGENT B5, `(.L_x_45) ;  /* 0x000001a000057945 */ /* 0x000fe80003800200 */
[----:B------:R-:W-:Y:S04]  /*13f0*/  BSSY.RELIABLE B4, `(.L_x_46) ;  /* 0x0000015000047945 */ /* 0x000fe80003800100 */
[----:B------:R-:W-:Y:S05]  /*1400*/  @P3 BRA `(.L_x_47) ;  /* 0x0000000000203947 */ /* 0x000fea0003800000 */
[----:B--23-5:R-:W2:Y:S02]  /*1410*/  LDS R2, [UR8+0x34] ;  /* 0x00003408ff027984 */ /* 0x02cea40008000800 */
[----:B--2---:R-:W-:-:S05]  /*1420*/  LOP3.LUT R2, R2, 0x38, RZ, 0xb8, !PT ;  /* 0x0000003802027812 */ /* 0x004fca00078eb8ff */
[----:B------:R2:W-:Y:S01]  /*1430*/  STS [UR8+0x34], R2 ;  /* 0x00003402ff007988 */ /* 0x0005e20008000808 */
[----:B------:R-:W-:Y:S05]  /*1440*/  @P3 BRA `(.L_x_48) ;  /* 0x0000000000203947 */ /* 0x000fea0003800000 */
[----:B--2---:R-:W2:Y:S01]  /*1450*/  LDS R2, [UR8+0x8] ;  /* 0x00000808ff027984 */ /* 0x004ea20008000800 */
[----:B------:R-:W-:-:S05]  /*1460*/  IMAD.MOV.U32 R3, RZ, RZ, 0x780 ;  /* 0x00000780ff037424 */ /* 0x000fca00078e00ff */
[----:B--2---:R-:W-:-:S05]  /*1470*/  LOP3.LUT R2, R2, 0x300, R3, 0xd8, !PT ;  /* 0x0000030002027812 */ /* 0x004fca00078ed803 */
[----:B------:R2:W-:Y:S02]  /*1480*/  STS [UR8+0x8], R2 ;  /* 0x00000802ff007988 */ /* 0x0005e40008000808 */
.L_x_47:
[----:B------:R-:W-:Y:S05]  /*1490*/  @P3 BRA `(.L_x_49) ;  /* 0x0000000000283947 */ /* 0x000fea0003800000 */
[----:B--23-5:R-:W2:Y:S02]  /*14a0*/  LDS R2, [UR8+0x8] ;  /* 0x00000808ff027984 */ /* 0x02cea40008000800 */
[----:B--2---:R-:W-:-:S05]  /*14b0*/  LOP3.LUT R2, R2, 0x1800, RZ, 0xb8, !PT ;  /* 0x0000180002027812 */ /* 0x004fca00078eb8ff */
[----:B------:R3:W-:Y:S02]  /*14c0*/  STS [UR8+0x8], R2 ;  /* 0x00000802ff007988 */ /* 0x0007e40008000808 */
.L_x_48:
[----:B------:R-:W-:Y:S05]  /*14d0*/  @P3 BREAK.RELIABLE B4 ;  /* 0x0000000000043942 */ /* 0x000fea0003800100 */
[----:B------:R-:W-:Y:S05]  /*14e0*/  @P3 BRA `(.L_x_50) ;  /* 0x0000000000243947 */ /* 0x000fea0003800000 */
[----:B--23--:R-:W2:Y:S01]  /*14f0*/  LDS R2, [UR8+0x8] ;  /* 0x00000808ff027984 */ /* 0x00cea20008000800 */
[----:B------:R-:W-:-:S05]  /*1500*/  IMAD.MOV.U32 R3, RZ, RZ, 0x6000 ;  /* 0x00006000ff037424 */ /* 0x000fca00078e00ff */
[----:B--2---:R-:W-:-:S04]  /*1510*/  LOP3.LUT R2, R2, 0x6000, R3, 0xd8, !PT ;  /* 0x0000600002027812 */ /* 0x004fc800078ed803 */
[----:B------:R-:W-:-:S05]  /*1520*/  LOP3.LUT R2, R2, 0x400000, RZ, 0xb8, !PT ;  /* 0x0040000002027812 */ /* 0x000fca00078eb8ff */
[----:B------:R2:W-:Y:S02]  /*1530*/  STS [UR8+0x8], R2 ;  /* 0x00000802ff007988 */ /* 0x0005e40008000808 */
.L_x_49:
[----:B------:R-:W-:Y:S05]  /*1540*/  BSYNC.RELIABLE B4 ;  /* 0x0000000000047941 */ /* 0x000fea0003800100 */
.L_x_46:
[----:B--23-5:R-:W2:Y:S02]  /*1550*/  @!P3 LDS R2, [UR8+0x8] ;  /* 0x00000808ff02b984 */ /* 0x02cea40008000800 */
[----:B--2---:R-:W-:-:S05]  /*1560*/  @!P3 LOP3.LUT R2, R2, 0x8000, RZ, 0xb8, !PT ;  /* 0x000080000202b812 */ /* 0x004fca00078eb8ff */
[----:B------:R5:W-:Y:S02]  /*1570*/  @!P3 STS [UR8+0x8], R2 ;  /* 0x00000802ff00b988 */ /* 0x000be40008000808 */
.L_x_50:
[----:B------:R-:W-:Y:S05]  /*1580*/  BSYNC.RECONVERGENT B5 ;  /* 0x0000000000057941 */ /* 0x000fea0003800200 */
.L_x_45:
[----:B------:R-:W-:Y:S05]  /*1590*/  WARPSYNC.ALL ;  /* 0x0000000000007948 */ /* 0x000fea0003800000 */
[----:B------:R-:W-:Y:S01]  /*15a0*/  NOP ;  /* 0x0000000000007918 */ /* 0x000fe20000000000 */
[----:B------:R-:W-:-:S04]  /*15b0*/  UIADD3 UR4, UPT, UPT, UR4, 0x100, URZ ;  /* 0x0000010004047890 */ /* 0x000fc8000fffe0ff */
[----:B------:R-:W-:-:S04]  /*15c0*/  UIADD3 UR20, UP0, UPT, UR4, UR20, URZ ;  /* 0x0000001404147290 */ /* 0x000fc8000ff1e0ff */
[----:B------:R-:W-:Y:S01]  /*15d0*/  ULEA.HI.X.SX32 UR21, UR4, UR21, 0x1, UP0 ;  /* 0x0000001504157291 */ /* 0x000fe200080f0eff */
[----:B------:R-:W-:Y:S11]  /*15e0*/  @P0 BRA `(.L_x_51) ;  /* 0x0000000000300947 */ /* 0x000ff60003800000 */
[----:B--23-5:R-:W2:Y:S01]  /*15f0*/  S2R R2, SR_LANEID ;  /* 0x0000000000027919 */ /* 0x02cea20000000000 */
[----:B------:R-:W-:Y:S05]  /*1600*/  WARPSYNC.ALL ;  /* 0x0000000000007948 */ /* 0x000fea0003800000 */
[----:B------:R-:W-:Y:S01]  /*1610*/  NOP ;  /* 0x0000000000007918 */ /* 0x000fe20000000000 */
[----:B--2---:R-:W-:-:S05]  /*1620*/  IMAD.SHL.U32 R4, R2, 0x4, RZ ;  /* 0x0000000402047824 */ /* 0x004fca00078e00ff */
[----:B------:R-:W2:Y:S01]  /*1630*/  LDS R5, [R4+UR8] ;  /* 0x0000000804057984 */ /* 0x000ea20008000800 */
[----:B------:R-:W-:-:S05]  /*1640*/  IADD3 R2, P1, PT, R4, UR20, RZ ;  /* 0x0000001404027c10 */ /* 0x000fca000ff3e0ff */
[----:B------:R-:W-:-:S05]  /*1650*/  IMAD.X R3, RZ, RZ, UR21, P1 ;  /* 0x00000015ff037e24 */ /* 0x000fca00088e06ff */
[----:B--2---:R2:W3:Y:S01]  /*1660*/  ATOMG.E.EXCH.STRONG.GPU PT, RZ, [R2], R5 ;  /* 0x0000000502ff73a8 */ /* 0x0044e200041ee100 */
[----:B------:R-:W-:-:S04]  /*1670*/  DEPBAR {5,4,3,2,1,0} ;  /* 0x0000003f0000791a */ /* 0x000fc80000000000 */
[----:B------:R-:W5:Y:S02]  /*1680*/  CCTL.E.C.LDCU.IV.DEEP [UR20] ;  /* 0x0000000014007540 */ /* 0x000f640009c08000 */
[----:B-----5:R2:W-:Y:S01]  /*1690*/  UTMACCTL.IV [UR20] ;  /* 0x00000000140079b9 */ /* 0x0205e20008000000 */
[----:B------:R-:W-:Y:S01]  /*16a0*/  NOP ;  /* 0x0000000000007918 */ /* 0x000fe20000000000 */
.L_x_51:
[----:B------:R-:W-:Y:S05]  /*16b0*/  @P0 BRA `(.L_x_52) ;  /* 0x00000000000c0947 */ /* 0x000fea0003800000 */
[----:B------:R0:W-:Y:S01]  /*16c0*/  UTMACMDFLUSH ;  /* 0x00000000000079b7 */ /* 0x0001e20000000000 */
[----:B------:R-:W-:Y:S05]  /*16d0*/  @P0 BRA `(.L_x_52) ;  /* 0x0000000000040947 */ /* 0x000fea0003800000 */
[----:B------:R-:W-:-:S04]  /*16e0*/  DEPBAR.LE SB0, 0x0 ;  /* 0x000080000000791a */ /* 0x000fc80000000000 */
.L_x_52:
[----:B------:R-:W-:Y:S05]  /*16f0*/  WARPSYNC.ALL ;  /* 0x0000000000007948 */ /* 0x000fea0003800000 */
[----:B------:R-:W-:Y:S01]  /*1700*/  NOP ;  /* 0x0000000000007918 */ /* 0x000fe20000000000 */
[----:B---3--:R-:W-:Y:S01]  /*1710*/  BAR.SYNC.DEFER_BLOCKING 0x0 ;  /* 0x0000000000007b1d */ /* 0x008fe20000010000 */
[----:B--2--5:R-:W-:Y:S01]  /*1720*/  SHF.R.U32.HI R2, RZ, 0x5, R0 ;  /* 0x00000005ff027819 */ /* 0x024fe20000011600 */
[----:B------:R-:W-:-:S03]  /*1730*/  USHF.L.U32 UR15, UR15, 0x8, URZ ;  /* 0x000000080f0f7899 */ /* 0x000fc600080006ff */
[----:B------:R-:W-:Y:S01]  /*1740*/  R2UR UR22, R2 ;  /* 0x00000000021672ca */ /* 0x000fe200000e0000 */
[----:B------:R-:W-:Y:S01]  /*1750*/  VOTEU.ALL UP0, P3 ;  /* 0x0000000000ff7886 */ /* 0x000fe20001800000 */
[----:B------:R-:W-:Y:S01]  /*1760*/  UMOV UR4, 0x1 ;  /* 0x0000000100047882 */ /* 0x000fe20000000000 */
[----:B------:R-:W-:Y:S01]  /*1770*/  VOTEU.ALL UP1, P3 ;  /* 0x0000000000ff7886 */ /* 0x000fe20001820000 */
[----:B------:R-:W-:Y:S02]  /*1780*/  BSSY.RECONVERGENT B5, `(.L_x_53) ;  /* 0x0000018000057945 */ /* 0x000fe40003800200 */
[----:B------:R-:W-:-:S04]  /*1790*/  @!UP0 UIADD3 UR10, UPT, UPT, -UR4, 0x100000, URZ ;  /* 0x00100000040a8890 */ /* 0x000fc8000fffe1ff */
[----:B------:R-:W-:Y:S02]  /*17a0*/  @!UP0 USHF.L.U32 UR11, UR10, 0xb, URZ ;  /* 0x0000000b0a0b8899 */ /* 0x000fe400080006ff */
[----:B------:R-:W-:Y:S02]  /*17b0*/  @!UP0 USHF.L.U32 UR10, UR10, 0x1, URZ ;  /* 0x000000010a0a8899 */ /* 0x000fe400080006ff */
[----:B------:R-:W-:-:S04]  /*17c0*/  @!UP0 UIADD3 UR4, UPT, UPT, -UR4, 0x100000, URZ ;  /* 0x0010000004048890 */ /* 0x000fc8000fffe1ff */
[----:B------:R-:W-:Y:S02]  /*17d0*/  @!UP0 USHF.L.U32 UR5, UR4, 0xb, URZ ;  /* 0x0000000b04058899 */ /* 0x000fe400080006ff */
[----:B------:R-:W-:Y:S01]  /*17e0*/  @!UP0 USHF.L.U32 UR4, UR4, 0x1, URZ ;  /* 0x0000000104048899 */ /* 0x000fe200080006ff */
[----:B------:R-:W-:Y:S01]  /*17f0*/  VOTEU.ALL UP0, P3 ;  /* 0x0000000000ff7886 */ /* 0x000fe20001800000 */
[----:B------:R-:W2:Y:S04]  /*1800*/  FENCE.VIEW.ASYNC.S ;  /* 0x00000000000073c6 */ /* 0x000ea80000000000 */
[----:B--2---:R2:W3:Y:S06]  /*1810*/  @!UP0 SYNCS.EXCH.64 URZ, [UR8+0x28000], UR10 ;  /* 0x0280000a08ff85b2 */ /* 0x0044ec0008000100 */
[----:B------:R2:W3:Y:S02]  /*1820*/  @!UP1 SYNCS.EXCH.64 URZ, [UR8+0x28020], UR4 ;  /* 0x0280200408ff95b2 */ /* 0x0004e40008000100 */
[----:B---3--:R-:W-:Y:S06]  /*1830*/  BAR.SYNC.DEFER_BLOCKING 0x0 ;  /* 0x0000000000007b1d */ /* 0x008fec0000010000 */
[----:B------:R-:W-:Y:S05]  /*1840*/  @P3 BRA `(.L_x_54) ;  /* 0x00000000002c3947 */ /* 0x000fea0003800000 */
[----:B--2---:R-:W-:Y:S02]  /*1850*/  UMOV UR4, 0x1 ;  /* 0x0000000100047882 */ /* 0x004fe40000000000 */
[----:B------:R-:W-:-:S04]  /*1860*/  UIADD3 UR10, UPT, UPT, -UR4, 0x100000, URZ ;  /* 0x00100000040a7890 */ /* 0x000fc8000fffe1ff */
[----:B------:R-:W-:Y:S02]  /*1870*/  USHF.L.U32 UR11, UR10, 0xb, URZ ;  /* 0x0000000b0a0b7899 */ /* 0x000fe400080006ff */
[----:B------:R-:W-:Y:S02]  /*1880*/  USHF.L.U32 UR10, UR10, 0x1, URZ ;  /* 0x000000010a0a7899 */ /* 0x000fe400080006ff */
[----:B------:R-:W-:-:S04]  /*1890*/  UIADD3 UR4, UPT, UPT, -UR4, 0x100000, URZ ;  /* 0x0010000004047890 */ /* 0x000fc8000fffe1ff */
[----:B------:R-:W-:Y:S02]  /*18a0*/  USHF.L.U32 UR5, UR4, 0xb, URZ ;  /* 0x0000000b04057899 */ /* 0x000fe400080006ff */
[----:B------:R-:W-:Y:S01]  /*18b0*/  USHF.L.U32 UR4, UR4, 0x1, URZ ;  /* 0x0000000104047899 */ /* 0x000fe200080006ff */
[----:B------:R-:W2:Y:S03]  /*18c0*/  FENCE.VIEW.ASYNC.S ;  /* 0x00000000000073c6 */ /* 0x000ea60000000000 */
[----:B--2---:R3:W5:Y:S08]  /*18d0*/  SYNCS.EXCH.64 URZ, [UR8+0x28008], UR10 ;  /* 0x0280080a08ff75b2 */ /* 0x0047700008000100 */
[----:B------:R3:W2:Y:S02]  /*18e0*/  SYNCS.EXCH.64 URZ, [UR8+0x28028], UR4 ;  /* 0x0280280408ff75b2 */ /* 0x0006a40008000100 */
[----:B---3--:R-:W-:Y:S01]  /*18f0*/  NOP ;  /* 0x0000000000007918 */ /* 0x008fe20000000000 */
.L_x_54:
[----:B--2---:R-:W-:Y:S05]  /*1900*/  BSYNC.RECONVERGENT B5 ;  /* 0x0000000000057941 */ /* 0x004fea0003800200 */
.L_x_53:
[----:B-----5:R-:W-:Y:S06]  /*1910*/  BAR.SYNC.DEFER_BLOCKING 0x0 ;  /* 0x0000000000007b1d */ /* 0x020fec0000010000 */
[----:B------:R-:W-:Y:S04]  /*1920*/  BSSY.RECONVERGENT B5, `(.L_x_55) ;  /* 0x000000d000057945 */ /* 0x000fe80003800200 */
[----:B------:R-:W-:Y:S05]  /*1930*/  @P3 BRA `(.L_x_56) ;  /* 0x00000000002c3947 */ /* 0x000fea0003800000 */
[----:B------:R-:W-:Y:S02]  /*1940*/  UMOV UR4, 0x1 ;  /* 0x0000000100047882 */ /* 0x000fe40000000000 */
[----:B------:R-:W-:-:S04]  /*1950*/  UIADD3 UR10, UPT, UPT, -UR4, 0x100000, URZ ;  /* 0x00100000040a7890 */ /* 0x000fc8000fffe1ff */
[----:B------:R-:W-:Y:S02]  /*1960*/  USHF.L.U32 UR11, UR10, 0xb, URZ ;  /* 0x0000000b0a0b7899 */ /* 0x000fe400080006ff */
[----:B------:R-:W-:Y:S02]  /*1970*/  USHF.L.U32 UR10, UR10, 0x1, URZ ;  /* 0x000000010a0a7899 */ /* 0x000fe400080006ff */
[----:B------:R-:W-:-:S04]  /*1980*/  UIADD3 UR4, UPT, UPT, -UR4, 0x100000, URZ ;  /* 0x0010000004047890 */ /* 0x000fc8000fffe1ff */
[----:B------:R-:W-:Y:S02]  /*1990*/  USHF.L.U32 UR5, UR4, 0xb, URZ ;  /* 0x0000000b04057899 */ /* 0x000fe400080006ff */
[----:B------:R-:W-:Y:S01]  /*19a0*/  USHF.L.U32 UR4, UR4, 0x1, URZ ;  /* 0x0000000104047899 */ /* 0x000fe200080006ff */
[----:B------:R-:W2:Y:S03]  /*19b0*/  FENCE.VIEW.ASYNC.S ;  /* 0x00000000000073c6 */ /* 0x000ea60000000000 */
[----:B--2---:R2:W3:Y:S08]  /*19c0*/  SYNCS.EXCH.64 URZ, [UR8+0x28010], UR10 ;  /* 0x0280100a08ff75b2 */ /* 0x0044f00008000100 */
[----:B------:R2:W5:Y:S01]  /*19d0*/  SYNCS.EXCH.64 URZ, [UR8+0x28030], UR4 ;  /* 0x0280300408ff75b2 */ /* 0x0005620008000100 */
[----:B------:R-:W-:Y:S01]  /*19e0*/  NOP ;  /* 0x0000000000007918 */ /* 0x000fe20000000000 */
.L_x_56:
[----:B--2---:R-:W-:Y:S05]  /*19f0*/  BSYNC.RECONVERGENT B5 ;  /* 0x0000000000057941 */ /* 0x004fea0003800200 */
.L_x_55:
[----:B---3-5:R-:W-:Y:S01]  /*1a00*/  BAR.SYNC.DEFER_BLOCKING 0x0 ;  /* 0x0000000000007b1d */ /* 0x028fe20000010000 */
[----:B------:R-:W-:Y:S01]  /*1a10*/  UIADD3 UR12, UPT, UPT, UR8, 0x28020, URZ ;  /* 0x00028020080c7890 */ /* 0x000fe2000fffe0ff */
[----:B------:R-:W-:Y:S01]  /*1a20*/  ISETP.GE.AND P0, PT, R10, 0x1, PT ;  /* 0x000000010a00780c */ /* 0x000fe20003f06270 */
[----:B------:R-:W-:-:S03]  /*1a30*/  USHF.L.U32 UR19, UR7, 0x6, URZ ;  /* 0x0000000607137899 */ /* 0x000fc600080006ff */
        /* <DEDUP_REMOVED lines=13> */
.L_x_58:
[----:B--2---:R-:W-:Y:S05]  /*1b10*/  BSYNC.RECONVERGENT B5 ;  /* 0x0000000000057941 */ /* 0x004fea0003800200 */
.L_x_57:
[----:B------:R-:W-:Y:S05]  /*1b20*/  @!P0 BRA `(.L_x_59) ;  /* 0x0000000800748947 */ /* 0x000fea0003800000 */
[----:B---3-5:R-:W-:Y:S01]  /*1b30*/  BAR.SYNC.DEFER_BLOCKING 0x0 ;  /* 0x0000000000007b1d */ /* 0x028fe20000010000 */
[----:B------:R-:W-:Y:S01]  /*1b40*/  ELECT P1, URZ, PT ;  /* 0x0000000000ff782f */ /* 0x000fe20003820000 */
[----:B------:R-:W-:Y:S01]  /*1b50*/  @!P3 IMAD.MOV.U32 R2, RZ, RZ, 0xa000 ;  /* 0x0000a000ff02b424 */ /* 0x000fe200078e00ff */
[----:B------:R-:W-:Y:S02]  /*1b60*/  UIADD3 UR16, UPT, UPT, UR8, 0x20000, URZ ;  /* 0x0002000008107890 */ /* 0x000fe4000fffe0ff */
[----:B------:R-:W-:Y:S02]  /*1b70*/  ISETP.LT.U32.AND P1, PT, R68, 0x20, P1 ;  /* 0x000000204400780c */ /* 0x000fe40000f21070 */
[----:B------:R-:W-:Y:S01]  /*1b80*/  ELECT P0, URZ, PT ;  /* 0x0000000000ff782f */ /* 0x000fe20003800000 */
[----:B------:R-:W-:-:S03]  /*1b90*/  UMOV UR11, UR15 ;  /* 0x0000000f000b7c82 */ /* 0x000fc60008000000 */
[----:B------:R-:W-:-:S07]  /*1ba0*/  ISETP.LT.U32.AND P0, PT, R68, 0x20, P0 ;  /* 0x000000204400780c */ /* 0x000fce0000701070 */
[----:B------:R-:W-:Y:S01]  /*1bb0*/  VOTEU.ANY UP0, P1 ;  /* 0x0000000000ff7886 */ /* 0x000fe20000800100 */
[----:B------:R-:W-:-:S04]  /*1bc0*/  VOTEU.ANY UP2, P1 ;  /* 0x0000000000ff7886 */ /* 0x000fc80000840100 */
[----:B------:R-:W-:Y:S02]  /*1bd0*/  @UP0 UIADD3 UR17, UPT, UPT, UR8, 0x28000, URZ ;  /* 0x0002800008110890 */ /* 0x000fe4000fffe0ff */
[----:B------:R2:W-:Y:S01]  /*1be0*/  @!P3 SYNCS.ARRIVE.TRANS64 RZ, [UR8+0x28000], R2 ;  /* 0x02800002ffffb9a7 */ /* 0x0005e20008000008 */
[----:B------:R-:W-:Y:S01]  /*1bf0*/  @UP0 UMOV UR18, URZ ;  /* 0x000000ff00120c82 */ /* 0x000fe20008000000 */
[----:B------:R-:W-:Y:S01]  /*1c00*/  BAR.SYNC.DEFER_BLOCKING 0x0 ;  /* 0x0000000000007b1d */ /* 0x000fe20000010000 */
[----:B------:R-:W-:-:S05]  /*1c10*/  UISETP.NE.U32.AND UP0, UPT, UR22, URZ, UPT ;  /* 0x000000ff1600728c */ /* 0x000fca000bf05070 */
[----:B------:R-:W-:Y:S01]  /*1c20*/  VOTEU.ANY UP1, P0 ;  /* 0x0000000000ff7886 */ /* 0x000fe20000020100 */
[----:B------:R-:W-:-:S04]  /*1c30*/  VOTEU.ANY UP3, P0 ;  /* 0x0000000000ff7886 */ /* 0x000fc80000060100 */
[----:B------:R-:W-:Y:S01]  /*1c40*/  @UP1 UIADD3 UR9, UPT, UPT, UR8, 0x28000, URZ ;  /* 0x0002800008091890 */ /* 0x000fe2000fffe0ff */
[----:B------:R-:W-:Y:S01]  /*1c50*/  @UP1 UMOV UR10, URZ ;  /* 0x000000ff000a1c82 */ /* 0x000fe20008000000 */
[----:B------:R2:W-:Y:S01]  /*1c60*/  @UP2 UTMALDG.2D [UR16], [UR24] ;  /* 0x00000010180025b4 */ /* 0x0005e20008008000 */
[----:B------:R3:W-:Y:S06]  /*1c70*/  MEMBAR.ALL.CTA ;  /* 0x0000000000007992 */ /* 0x0007ec0000008000 */
[----:B---3--:R-:W3:Y:S02]  /*1c80*/  FENCE.VIEW.ASYNC.S ;  /* 0x00000000000073c6 */ /* 0x008ee40000000000 */
[----:B---3--:R-:W-:Y:S06]  /*1c90*/  BAR.SYNC.DEFER_BLOCKING 0x0 ;  /* 0x0000000000007b1d */ /* 0x008fec0000010000 */
[----:B------:R2:W-:Y:S02]  /*1ca0*/  @UP3 UTMALDG.2D [UR8], [UR26] ;  /* 0x000000081a0035b4 */ /* 0x0005e40008008000 */
[----:B------:R-:W-:Y:S06]  /*1cb0*/  BAR.SYNC.DEFER_BLOCKING 0x0 ;  /* 0x0000000000007b1d */ /* 0x000fec0000010000 */
[----:B------:R-:W3:Y:S02]  /*1cc0*/  SYNCS.PHASECHK.TRANS64.TRYWAIT P0, [UR8+0x28000], RZ ;  /* 0x028000ffff0075a7 */ /* 0x000ee40008001108 */
[----:B--23--:R-:W-:Y:S05]  /*1cd0*/  @!P0 BRA `(.L_x_60) ;  /* 0x0000001000508947 */ /* 0x00cfea0003800000 */
.L_x_78:
[----:B------:R-:W-:Y:S05]  /*1ce0*/  BRA.U UP0, `(.L_x_61) ;  /* 0x0000000100747547 */ /* 0x000fea000b800000 */
[----:B------:R-:W-:Y:S02]  /*1cf0*/  USHF.R.U32.HI UR6, URZ, 0x4, UR16 ;  /* 0x00000004ff067899 */ /* 0x000fe40008011610 */
[----:B------:R-:W-:Y:S02]  /*1d00*/  USHF.R.U32.HI UR10, URZ, 0x4, UR8 ;  /* 0x00000004ff0a7899 */ /* 0x000fe40008011608 */
[----:B------:R-:W-:Y:S02]  /*1d10*/  USGXT.U32 UR6, UR6, 0xe ;  /* 0x0000000e0606789a */ /* 0x000fe40008000000 */
[----:B------:R-:W-:Y:S02]  /*1d20*/  USGXT.U32 UR10, UR10, 0xe ;  /* 0x0000000e0a0a789a */ /* 0x000fe40008000000 */
[----:B------:R-:W-:Y:S02]  /*1d30*/  UIADD3 UR34, UP0, UPT, UR6, 0x2, URZ ;  /* 0x0000000206227890 */ /* 0x000fe4000ff1e0ff */
[----:B------:R-:W-:Y:S01]  /*1d40*/  UIADD3 UR32, UP1, UPT, UR10, 0x2, URZ ;  /* 0x000000020a207890 */ /* 0x000fe2000ff3e0ff */
[----:B------:R-:W-:Y:S01]  /*1d50*/  UMOV UR4, URZ ;  /* 0x000000ff00047c82 */ /* 0x000fe20008000000 */
[----:B------:R-:W-:Y:S01]  /*1d60*/  UMOV UR5, URZ ;  /* 0x000000ff00057c82 */ /* 0x000fe20008000000 */
[----:B------:R-:W-:-:S02]  /*1d70*/  UIADD3.X UR35, UPT, UPT, UR4, 0x40004040, URZ, UP0, !UPT ;  /* 0x4000404004237890 */ /* 0x000fc400087fe4ff */
[----:B------:R-:W-:Y:S02]  /*1d80*/  UIADD3.X UR33, UPT, UPT, UR5, 0x40004040, URZ, UP1, !UPT ;  /* 0x4000404005217890 */ /* 0x000fe40008ffe4ff */
[----:B------:R-:W-:Y:S02]  /*1d90*/  UIADD3.64 UR4, UPT, UPT, UR34, 0x2, URZ ;  /* 0x0000000222047897 */ /* 0x000fe4000fffe0ff */
[----:B------:R-:W-:Y:S02]  /*1da0*/  UIADD3.64 UR16, UPT, UPT, UR32, 0x2, URZ ;  /* 0x0000000220107897 */ /* 0x000fe4000fffe0ff */
[----:B------:R-:W-:Y:S02]  /*1db0*/  UIADD3.64 UR28, UPT, UPT, UR34, 0x4, URZ ;  /* 0x00000004221c7897 */ /* 0x000fe4000fffe0ff */
[----:B------:R-:W-:Y:S01]  /*1dc0*/  UIADD3.64 UR30, UPT, UPT, UR32, 0x4, URZ ;  /* 0x00000004201e7897 */ /* 0x000fe2000fffe0ff */
[----:B------:R-:W-:Y:S01]  /*1dd0*/  UMOV UR36, 0x0 ;  /* 0x0000000000247882 */ /* 0x000fe20000000000 */
[----:B------:R-:W-:Y:S01]  /*1de0*/  UMOV UR37, 0x4400010 ;  /* 0x0440001000257882 */ /* 0x000fe20000000000 */
[----:B------:R-:W-:Y:S01]  /*1df0*/  UMOV UR7, 0x40004040 ;  /* 0x4000404000077882 */ /* 0x000fe20000000000 */
[----:B------:R-:W-:Y:S01]  /*1e00*/  UMOV UR11, 0x40004040 ;  /* 0x40004040000b7882 */ /* 0x000fe20000000000 */
[----:B------:R-:W-:Y:S01]  /*1e10*/  UMOV UR38, 0x0 ;  /* 0x0000000000267882 */ /* 0x000fe20000000000 */
[----:B------:R-:W-:Y:S01]  /*1e20*/  UMOV UR39, 0x4400010 ;  /* 0x0440001000277882 */ /* 0x000fe20000000000 */
[----:B------:R-:W-:Y:S01]  /*1e30*/  UMOV UR40, 0x0 ;  /* 0x0000000000287882 */ /* 0x000fe20000000000 */
[----:B------:R-:W-:Y:S01]  /*1e40*/  UMOV UR41, 0x4400010 ;  /* 0x0440001000297882 */ /* 0x000fe20000000000 */
[----:B------:R2:W-:Y:S01]  /*1e50*/  UTCHMMA gdesc[UR6], gdesc[UR10], tmem[UR23], tmem[UR36], idesc[UR37], !UPT ;  /* 0x00ff240a060075ea */ /* 0x0005e2000f800017 */
[----:B------:R-:W-:Y:S01]  /*1e60*/  UMOV UR42, 0x0 ;  /* 0x00000000002a7882 */ /* 0x000fe20000000000 */
[----:B------:R-:W-:Y:S01]  /*1e70*/  UMOV UR43, 0x4400010 ;  /* 0x04400010002b7882 */ /* 0x000fe20000000000 */
[----:B------:R2:W-:Y:S01]  /*1e80*/  UTCHMMA gdesc[UR34], gdesc[UR32], tmem[UR23], tmem[UR38], idesc[UR39], UPT ;  /* 0x00ff2620220075ea */ /* 0x0005e2000b800017 */
[----:B------:R2:W-:Y:S01]  /*1e90*/  UTCHMMA gdesc[UR4], gdesc[UR16], tmem[UR23], tmem[UR40], idesc[UR41], UPT ;  /* 0x00ff2810040075ea */ /* 0x0005e2000b800017 */
[----:B------:R2:W-:Y:S01]  /*1ea0*/  UTCHMMA gdesc[UR28], gdesc[UR30], tmem[UR23], tmem[UR42], idesc[UR43], UPT ;  /* 0x00ff2a1e1c0075ea */ /* 0x0005e2000b800017 */
[----:B------:R-:W-:Y:S01]  /*1eb0*/  NOP ;  /* 0x0000000000007918 */ /* 0x000fe20000000000 */
.L_x_61:
[----:B------:R-:W-:Y:S01]  /*1ec0*/  ELECT P0, URZ, PT ;  /* 0x0000000000ff782f */ /* 0x000fe20003800000 */
[----:B--2---:R-:W-:Y:S01]  /*1ed0*/  UMOV UR4, UR12 ;  /* 0x0000000c00047c82 */ /* 0x004fe20008000000 */
[----:B------:R-:W-:Y:S02]  /*1ee0*/  UMOV UR5, URZ ;  /* 0x000000ff00057c82 */ /* 0x000fe40008000000 */
[----:B------:R-:W-:-:S13]  /*1ef0*/  ISETP.LT.U32.AND P0, PT, R68, 0x20, P0 ;  /* 0x000000204400780c */ /* 0x000fda0000701070 */
[----:B------:R-:W-:Y:S01]  /*1f00*/  VOTEU.ANY UP0, P0 ;  /* 0x0000000000ff7886 */ /* 0x000fe20000000100 */
[----:B------:R-:W-:Y:S01]  /*1f10*/  VOTEU.ANY UP1, P0 ;  /* 0x0000000000ff7886 */ /* 0x000fe20000020100 */
[----:B------:R-:W-:-:S03]  /*1f20*/  ISETP.GE.U32.AND P0, PT, R10, 0x41, PT ;  /* 0x000000410a00780c */ /* 0x000fc60003f06070 */
[----:B------:R-:W-:Y:S02]  /*1f30*/  @UP0 UMOV UR4, UR4 ;  /* 0x0000000400040c82 */ /* 0x000fe40008000000 */
[----:B------:R2:W-:Y:S01]  /*1f40*/  @UP1 UTCBAR [UR4], URZ ;  /* 0x000000ff040013e9 */ /* 0x0005e200080000ff */
[----:B------:R-:W-:Y:S06]  /*1f50*/  BAR.SYNC.DEFER_BLOCKING 0x0 ;  /* 0x0000000000007b1d */ /* 0x000fec0000010000 */
[----:B------:R-:W3:Y:S02]  /*1f60*/  SYNCS.PHASECHK.TRANS64.TRYWAIT P1, [UR8+0x28020], RZ ;  /* 0x028020ffff0075a7 */ /* 0x000ee40008021108 */
[----:B--23--:R-:W-:Y:S05]  /*1f70*/  @!P1 BRA `(.L_x_62) ;  /* 0x0000000c00b49947 */ /* 0x00cfea0003800000 */
.L_x_79:
[----:B------:R-:W-:Y:S01]  /*1f80*/  UMOV UR4, URZ ;  /* 0x000000ff00047c82 */ /* 0x000fe20008000000 */
[----:B------:R-:W-:Y:S05]  /*1f90*/  @!P0 BRA `(.L_x_59) ;  /* 0x0000000400588947 */ /* 0x000fea0003800000 */
[----:B------:R-:W2:Y:S01]  /*1fa0*/  LDCU UR29, c[0x0][0x3a0] ;  /* 0x00007400ff1d77ac */ /* 0x000ea20008000800 */
[----:B------:R-:W-:Y:S01]  /*1fb0*/  UMOV UR9, 0x1 ;  /* 0x0000000100097882 */ /* 0x000fe20000000000 */
[----:B------:R-:W-:-:S05]  /*1fc0*/  UMOV UR18, 0x40 ;  /* 0x0000004000127882 */ /* 0x000fca0000000000 */
.L_x_66:
[----:B------:R-:W-:Y:S01]  /*1fd0*/  BAR.SYNC.DEFER_BLOCKING 0x0 ;  /* 0x0000000000007b1d */ /* 0x000fe20000010000 */
[----:B------:R-:W-:Y:S01]  /*1fe0*/  ULEA UR28, UR9, UR8, 0x3 ;  /* 0x00000008091c7291 */ /* 0x000fe2000f8e18ff */
[----:B------:R-:W-:Y:S01]  /*1ff0*/  @!P3 IMAD.MOV.U32 R2, RZ, RZ, 0xa000 ;  /* 0x0000a000ff02b424 */ /* 0x000fe200078e00ff */
[----:B------:R-:W-:Y:S01]  /*2000*/  ELECT P1, URZ, PT ;  /* 0x0000000000ff782f */ /* 0x000fe20003820000 */
[----:B------:R-:W-:-:S03]  /*2010*/  ULEA UR16, UR9, UR8, 0xd ;  /* 0x0000000809107291 */ /* 0x000fc6000f8e68ff */
[----:B------:R-:W-:Y:S02]  /*2020*/  ISETP.LT.U32.AND P1, PT, R68, 0x20, P1 ;  /* 0x000000204400780c */ /* 0x000fe40000f21070 */
[----:B------:R-:W-:Y:S01]  /*2030*/  ELECT P0, URZ, PT ;  /* 0x0000000000ff782f */ /* 0x000fe20003800000 */
[----:B------:R-:W-:-:S03]  /*2040*/  UIADD3 UR16, UPT, UPT, UR16, 0x20000, URZ ;  /* 0x0002000010107890 */ /* 0x000fc6000fffe0ff */
[----:B------:R-:W-:Y:S01]  /*2050*/  ISETP.LT.U32.AND P0, PT, R68, 0x20, P0 ;  /* 0x000000204400780c */ /* 0x000fe20000701070 */
[----:B------:R-:W-:Y:S01]  /*2060*/  ULEA UR12, UR9, UR8, 0xf ;  /* 0x00000008090c7291 */ /* 0x000fe2000f8e78ff */
[----:B------:R-:W-:Y:S01]  /*2070*/  UMOV UR14, UR18 ;  /* 0x00000012000e7c82 */ /* 0x000fe20008000000 */
[----:B------:R-:W-:-:S04]  /*2080*/  USHF.L.U32 UR5, UR4, 0x1f, URZ ;  /* 0x0000001f04057899 */ /* 0x000fc800080006ff */
[----:B------:R-:W-:Y:S01]  /*2090*/  VOTEU.ANY UP0, P1 ;  /* 0x0000000000ff7886 */ /* 0x000fe20000800100 */
[----:B------:R3:W-:Y:S04]  /*20a0*/  @!P3 SYNCS.ARRIVE.TRANS64 RZ, [UR28+0x28000], R2 ;  /* 0x02800002ffffb9a7 */ /* 0x0007e8000800001c */
[----:B------:R-:W-:Y:S01]  /*20b0*/  @UP0 UIADD3 UR17, UPT, UPT, UR28, 0x28000, URZ ;  /* 0x000280001c110890 */ /* 0x000fe2000fffe0ff */
[----:B------:R-:W-:Y:S01]  /*20c0*/  VOTEU.ANY UP0, P1 ;  /* 0x0000000000ff7886 */ /* 0x000fe20000800100 */
[----:B------:R-:W-:Y:S01]  /*20d0*/  BAR.SYNC.DEFER_BLOCKING 0x0 ;  /* 0x0000000000007b1d */ /* 0x000fe20000010000 */
[----:B---3--:R-:W-:-:S05]  /*20e0*/  IMAD.U32 R2, RZ, RZ, UR5 ;  /* 0x00000005ff027e24 */ /* 0x008fca000f8e00ff */
[----:B------:R-:W-:-:S05]  /*20f0*/  VOTEU.ANY UP1, P0 ;  /* 0x0000000000ff7886 */ /* 0x000fca0000020100 */
[----:B------:R-:W-:Y:S01]  /*2100*/  @UP1 UIADD3 UR13, UPT, UPT, UR28, 0x28000, URZ ;  /* 0x000280001c0d1890 */ /* 0x000fe2000fffe0ff */
[----:B------:R-:W-:Y:S01]  /*2110*/  VOTEU.ANY UP1, P0 ;  /* 0x0000000000ff7886 */ /* 0x000fe20000020100 */
[----:B------:R3:W-:Y:S01]  /*2120*/  @UP0 UTMALDG.2D [UR16], [UR24] ;  /* 0x00000010180005b4 */ /* 0x0007e20008008000 */
[----:B------:R-:W-:Y:S01]  /*2130*/  UISETP.NE.U32.AND UP0, UPT, UR22, URZ, UPT ;  /* 0x000000ff1600728c */ /* 0x000fe2000bf05070 */
[----:B------:R5:W-:Y:S06]  /*2140*/  MEMBAR.ALL.CTA ;  /* 0x0000000000007992 */ /* 0x000bec0000008000 */
[----:B-----5:R-:W5:Y:S02]  /*2150*/  FENCE.VIEW.ASYNC.S ;  /* 0x00000000000073c6 */ /* 0x020f640000000000 */
[----:B-----5:R-:W-:Y:S06]  /*2160*/  BAR.SYNC.DEFER_BLOCKING 0x0 ;  /* 0x0000000000007b1d */ /* 0x020fec0000010000 */
[----:B------:R3:W-:Y:S02]  /*2170*/  @UP1 UTMALDG.2D [UR12], [UR26] ;  /* 0x0000000c1a0015b4 */ /* 0x0007e40008008000 */
[----:B------:R-:W-:Y:S06]  /*2180*/  BAR.SYNC.DEFER_BLOCKING 0x0 ;  /* 0x0000000000007b1d */ /* 0x000fec0000010000 */
[----:B------:R-:W5:Y:S02]  /*2190*/  SYNCS.PHASECHK.TRANS64.TRYWAIT P0, [UR28+0x28000], R2 ;  /* 0x02800002ff0075a7 */ /* 0x000f64000800111c */
[----:B---3-5:R-:W-:Y:S05]  /*21a0*/  @!P0 BRA `(.L_x_63) ;  /* 0x0000000c00348947 */ /* 0x028fea0003800000 */
.L_x_80:
        /* <DEDUP_REMOVED lines=11> */
[----:B------:R-:W-:Y:S02]  /*2260*/  UIADD3 UR6, UP0, UPT, UR16, 0x2, URZ ;  /* 0x0000000210067890 */ /* 0x000fe4000ff1e0ff */
[----:B------:R-:W-:Y:S02]  /*2270*/  UIADD3 UR32, UP1, UPT, UR30, 0x2, URZ ;  /* 0x000000021e207890 */ /* 0x000fe4000ff3e0ff */
[----:B------:R-:W-:Y:S02]  /*2280*/  UIADD3 UR34, UP2, UPT, UR16, 0x4, URZ ;  /* 0x0000000410227890 */ /* 0x000fe4000ff5e0ff */
[----:B------:R-:W-:Y:S02]  /*2290*/  UIADD3 UR36, UP3, UPT, UR30, 0x4, URZ ;  /* 0x000000041e247890 */ /* 0x000fe4000ff7e0ff */
[----:B------:R-:W-:-:S02]  /*22a0*/  UIADD3.X UR7, UPT, UPT, UR17, URZ, URZ, UP0, !UPT ;  /* 0x000000ff11077290 */ /* 0x000fc400087fe4ff */
[----:B------:R-:W-:Y:S02]  /*22b0*/  UIADD3.X UR33, UPT, UPT, UR31, URZ, URZ, UP1, !UPT ;  /* 0x000000ff1f217290 */ /* 0x000fe40008ffe4ff */
[----:B------:R-:W-:Y:S02]  /*22c0*/  UIADD3.X UR35, UPT, UPT, UR17, URZ, URZ, UP2, !UPT ;  /* 0x000000ff11237290 */ /* 0x000fe400097fe4ff */
[----:B------:R-:W-:Y:S01]  /*22d0*/  UIADD3.X UR37, UPT, UPT, UR31, URZ, URZ, UP3, !UPT ;  /* 0x000000ff1f257290 */ /* 0x000fe20009ffe4ff */
        /* <DEDUP_REMOVED lines=8> */
[----:B------:R3:W-:Y:S01]  /*2360*/  UTCHMMA gdesc[UR10], gdesc[UR12], tmem[UR23], tmem[UR38], idesc[UR39], UPT ;  /* 0x00ff260c0a0075ea */ /* 0x0007e2000b800017 */
[----:B------:R-:W-:Y:S01]  /*2370*/  UMOV UR44, 0x0 ;  /* 0x00000000002c7882 */ /* 0x000fe20000000000 */
[----:B------:R-:W-:Y:S01]  /*2380*/  UMOV UR45, 0x4400010 ;  /* 0x04400010002d7882 */ /* 0x000fe20000000000 */
[----:B------:R3:W-:Y:S01]  /*2390*/  UTCHMMA gdesc[UR16], gdesc[UR30], tmem[UR23], tmem[UR40], idesc[UR41], UPT ;  /* 0x00ff281e100075ea */ /* 0x0007e2000b800017 */
[----:B------:R3:W-:Y:S01]  /*23a0*/  UTCHMMA gdesc[UR6], gdesc[UR32], tmem[UR23], tmem[UR42], idesc[UR43], UPT ;  /* 0x00ff2a20060075ea */ /* 0x0007e2000b800017 */
[----:B------:R3:W-:Y:S01]  /*23b0*/  UTCHMMA gdesc[UR34], gdesc[UR36], tmem[UR23], tmem[UR44], idesc[UR45], UPT ;  /* 0x00ff2c24220075ea */ /* 0x0007e2000b800017 */
[----:B------:R-:W-:Y:S01]  /*23c0*/  NOP ;  /* 0x0000000000007918 */ /* 0x000fe20000000000 */
.L_x_64:
[----:B------:R-:W-:Y:S01]  /*23d0*/  ELECT P0, URZ, PT ;  /* 0x0000000000ff782f */ /* 0x000fe20003800000 */
[----:B---3--:R-:W-:-:S03]  /*23e0*/  UIADD3 UR6, UPT, UPT, UR28, 0x28020, URZ ;  /* 0x000280201c067890 */ /* 0x008fc6000fffe0ff */
[----:B------:R-:W-:Y:S01]  /*23f0*/  ISETP.LT.U32.AND P0, PT, R68, 0x20, P0 ;  /* 0x000000204400780c */ /* 0x000fe20000701070 */
[----:B------:R-:W-:-:S12]  /*2400*/  UMOV UR7, URZ ;  /* 0x000000ff00077c82 */ /* 0x000fd80008000000 */
[----:B------:R-:W-:Y:S01]  /*2410*/  VOTEU.ANY UP0, P0 ;  /* 0x0000000000ff7886 */ /* 0x000fe20000000100 */
[----:B------:R-:W-:-:S04]  /*2420*/  VOTEU.ANY UP1, P0 ;  /* 0x0000000000ff7886 */ /* 0x000fc80000020100 */
[----:B------:R-:W-:Y:S02]  /*2430*/  @UP0 UMOV UR6, UR6 ;  /* 0x0000000600060c82 */ /* 0x000fe40008000000 */
[----:B------:R3:W-:Y:S01]  /*2440*/  @UP1 UTCBAR [UR6], URZ ;  /* 0x000000ff060013e9 */ /* 0x0007e200080000ff */
[----:B------:R-:W-:Y:S06]  /*2450*/  BAR.SYNC.DEFER_BLOCKING 0x0 ;  /* 0x0000000000007b1d */ /* 0x000fec0000010000 */
[----:B------:R-:W5:Y:S02]  /*2460*/  SYNCS.PHASECHK.TRANS64.TRYWAIT P0, [UR28+0x28020], R2 ;  /* 0x02802002ff0075a7 */ /* 0x000f64000800111c */
[----:B---3-5:R-:W-:Y:S05]  /*2470*/  @!P0 BRA `(.L_x_65) ;  /* 0x00000008008c8947 */ /* 0x028fea0003800000 */
.L_x_81:
[----:B------:R-:W-:Y:S02]  /*2480*/  UIADD3 UR9, UPT, UPT, UR9, 0x1, URZ ;  /* 0x0000000109097890 */ /* 0x000fe4000fffe0ff */
[----:B------:R-:W-:Y:S02]  /*2490*/  UIADD3 UR18, UPT, UPT, UR18, 0x40, URZ ;  /* 0x0000004012127890 */ /* 0x000fe4000fffe0ff */
[----:B------:R-:W-:-:S04]  /*24a0*/  UISETP.NE.U32.AND UP0, UPT, UR9, 0x4, UPT ;  /* 0x000000040900788c */ /* 0x000fc8000bf05070 */
[----:B------:R-:W-:Y:S02]  /*24b0*/  USEL UR5, URZ, 0x1, UP0 ;  /* 0x00000001ff057887 */ /* 0x000fe40008000000 */
[----:B------:R-:W-:Y:S02]  /*24c0*/  USEL UR9, UR9, URZ, UP0 ;  /* 0x000000ff09097287 */ /* 0x000fe40008000000 */
[----:B--2---:R-:W-:Y:S02]  /*24d0*/  UISETP.GE.AND UP0, UPT, UR18, UR29, UPT ;  /* 0x0000001d1200728c */ /* 0x004fe4000bf06270 */
[----:B------:R-:W-:-:S07]  /*24e0*/  ULOP3.LUT UR4, UR4, UR5, URZ, 0x3c, !UPT ;  /* 0x0000000504047292 */ /* 0x000fce000f8e3cff */
[----:B------:R-:W-:Y:S05]  /*24f0*/  BRA.U !UP0, `(.L_x_66) ;  /* 0xfffffff908b47547 */ /* 0x000fea000b83ffff */
.L_x_59:
[----:B---3-5:R-:W-:Y:S06]  /*2500*/  BAR.SYNC.DEFER_BLOCKING 0x0 ;  /* 0x0000000000007b1d */ /* 0x028fec0000010000 */
[----:B------:R-:W-:Y:S04]  /*2510*/  BSSY.RECONVERGENT B5, `(.L_x_67) ;  /* 0x0000004000057945 */ /* 0x000fe80003800200 */
[----:B------:R-:W-:Y:S05]  /*2520*/  @P3 BRA `(.L_x_68) ;  /* 0x0000000000083947 */ /* 0x000fea0003800000 */
[----:B------:R-:W2:Y:S02]  /*2530*/  SYNCS.CCTL.IV [UR8+0x28000] ;  /* 0x02800000ff0079b1 */ /* 0x000ea40008000008 */
[----:B--2---:R-:W2:Y:S02]  /*2540*/  SYNCS.CCTL.IV [UR8+0x28020] ;  /* 0x02802000ff0079b1 */ /* 0x004ea40008000008 */
.L_x_68:
[----:B------:R-:W-:Y:S05]  /*2550*/  BSYNC.RECONVERGENT B5 ;  /* 0x0000000000057941 */ /* 0x000fea0003800200 */
.L_x_67:
[----:B--2---:R-:W-:Y:S06]  /*2560*/  BAR.SYNC.DEFER_BLOCKING 0x0 ;  /* 0x0000000000007b1d */ /* 0x004fec0000010000 */
[----:B------:R-:W-:Y:S04]  /*2570*/  BSSY.RECONVERGENT B5, `(.L_x_69) ;  /* 0x0000004000057945 */ /* 0x000fe80003800200 */
[----:B------:R-:W-:Y:S05]  /*2580*/  @P3 BRA `(.L_x_70) ;  /* 0x0000000000083947 */ /* 0x000fea0003800000 */
[----:B------:R-:W2:Y:S02]  /*2590*/  SYNCS.CCTL.IV [UR8+0x28008] ;  /* 0x02800800ff0079b1 */ /* 0x000ea40008000008 */
[----:B--2---:R-:W2:Y:S02]  /*25a0*/  SYNCS.CCTL.IV [UR8+0x28028] ;  /* 0x02802800ff0079b1 */ /* 0x004ea40008000008 */
.L_x_70:
[----:B------:R-:W-:Y:S05]  /*25b0*/  BSYNC.RECONVERGENT B5 ;  /* 0x0000000000057941 */ /* 0x000fea0003800200 */
.L_x_69:
[----:B--2---:R-:W-:Y:S06]  /*25c0*/  BAR.SYNC.DEFER_BLOCKING 0x0 ;  /* 0x0000000000007b1d */ /* 0x004fec0000010000 */
[----:B------:R-:W-:Y:S04]  /*25d0*/  BSSY.RECONVERGENT B5, `(.L_x_71) ;  /* 0x0000004000057945 */ /* 0x000fe80003800200 */
[----:B------:R-:W-:Y:S05]  /*25e0*/  @P3 BRA `(.L_x_72) ;  /* 0x0000000000083947 */ /* 0x000fea0003800000 */
[----:B------:R-:W2:Y:S02]  /*25f0*/  SYNCS.CCTL.IV [UR8+0x28010] ;  /* 0x02801000ff0079b1 */ /* 0x000ea40008000008 */
[----:B--2---:R-:W2:Y:S02]  /*2600*/  SYNCS.CCTL.IV [UR8+0x28030] ;  /* 0x02803000ff0079b1 */ /* 0x004ea40008000008 */
.L_x_72:
[----:B------:R-:W-:Y:S05]  /*2610*/  BSYNC.RECONVERGENT B5 ;  /* 0x0000000000057941 */ /* 0x000fea0003800200 */
.L_x_71:
[----:B--2---:R-:W-:Y:S06]  /*2620*/  BAR.SYNC.DEFER_BLOCKING 0x0 ;  /* 0x0000000000007b1d */ /* 0x004fec0000010000 */
[----:B------:R-:W-:Y:S04]  /*2630*/  BSSY.RECONVERGENT B5, `(.L_x_73) ;  /* 0x0000004000057945 */ /* 0x000fe80003800200 */
[----:B------:R-:W-:Y:S05]  /*2640*/  @P3 BRA `(.L_x_74) ;  /* 0x0000000000083947 */ /* 0x000fea0003800000 */
[----:B------:R-:W2:Y:S02]  /*2650*/  SYNCS.CCTL.IV [UR8+0x28018] ;  /* 0x02801800ff0079b1 */ /* 0x000ea40008000008 */
[----:B--2---:R-:W2:Y:S02]  /*2660*/  SYNCS.CCTL.IV [UR8+0x28038] ;  /* 0x02803800ff0079b1 */ /* 0x004ea40008000008 */
.L_x_74:
[----:B------:R-:W-:Y:S05]  /*2670*/  BSYNC.RECONVERGENT B5 ;  /* 0x0000000000057941 */ /* 0x000fea0003800200 */
.L_x_73:
[----:B------:R-:W-:Y:S01]  /*2680*/  ULOP3.LUT UR4, UR22, 0x3, URZ, 0xc0, !UPT ;  /* 0x0000000316047892 */ /* 0x000fe2000f8ec0ff */
[C---:B------:R-:W-:Y:S01]  /*2690*/  IMAD.SHL.U32 R4, R0.reuse, 0x80, RZ ;  /* 0x0000008000047824 */ /* 0x040fe200078e00ff */
[----:B------:R-:W-:Y:S01]  /*26a0*/  USHF.L.U32 UR22, UR22, 0x5, URZ ;  /* 0x0000000516167899 */ /* 0x000fe200080006ff */
[C---:B------:R-:W-:Y:S01]  /*26b0*/  IMAD.SHL.U32 R2, R0.reuse, 0x40, RZ ;  /* 0x0000004000027824 */ /* 0x040fe200078e00ff */
[----:B------:R-:W-:Y:S01]  /*26c0*/  ULEA UR5, UR4, UR23, 0x15 ;  /* 0x0000001704057291 */ /* 0x000fe2000f8ea8ff */
[C---:B------:R-:W-:Y:S01]  /*26d0*/  IMAD.SHL.U32 R3, R0.reuse, 0x10, RZ ;  /* 0x0000001000037824 */ /* 0x040fe200078e00ff */
[----:B------:R-:W-:Y:S01]  /*26e0*/  ULOP3.LUT UR22, UR22, 0x80, URZ, 0xc0, !UPT ;  /* 0x0000008016167892 */ /* 0x000fe2000f8ec0ff */
[----:B------:R-:W-:Y:S01]  /*26f0*/  IMAD.SHL.U32 R0, R0, 0x200, RZ ;  /* 0x0000020000007824 */ /* 0x000fe200078e00ff */
[----:B------:R-:W-:Y:S02]  /*2700*/  LOP3.LUT R5, R4, 0x4780, RZ, 0xc0, !PT ;  /* 0x0000478004057812 */ /* 0x000fe400078ec0ff */
[----:B------:R-:W-:-:S02]  /*2710*/  ELECT P0, URZ, PT ;  /* 0x0000000000ff782f */ /* 0x000fc40003800000 */
[----:B------:R-:W-:Y:S01]  /*2720*/  LOP3.LUT R2, R2, 0x1800, RZ, 0xc0, !PT ;  /* 0x0000180002027812 */ /* 0x000fe200078ec0ff */
[----:B------:R-:W-:Y:S01]  /*2730*/  UIADD3 UR5, UPT, UPT, UR5, UR22, URZ ;  /* 0x0000001605057290 */ /* 0x000fe2000fffe0ff */
[----:B------:R-:W-:Y:S01]  /*2740*/  LOP3.LUT R5, R5, 0x2000, R0, 0xf8, !PT ;  /* 0x0000200005057812 */ /* 0x000fe200078ef800 */
[----:B------:R-:W-:Y:S01]  /*2750*/  UMOV UR6, UR19 ;  /* 0x0000001300067c82 */ /* 0x000fe20008000000 */
[----:B------:R-:W-:Y:S02]  /*2760*/  LOP3.LUT R2, R2, 0x70, R3, 0xf8, !PT ;  /* 0x0000007002027812 */ /* 0x000fe400078ef803 */
[----:B------:R-:W-:Y:S02]  /*2770*/  ISETP.LT.U32.AND P0, PT, R68, 0x80, P0 ;  /* 0x000000804400780c */ /* 0x000fe40000701070 */
[----:B------:R-:W-:Y:S02]  /*2780*/  LOP3.LUT R2, R5, R2, RZ, 0xfc, !PT ;  /* 0x0000000205027212 */ /* 0x000fe400078efcff */
[----:B----4-:R-:W-:Y:S01]  /*2790*/  LDTM.16dp32bit_t0_t15.x64 R4, tmem[UR5] ;  /* 0x00000005000479ee */ /* 0x010fe20008b00000 */
[----:B------:R-:W3:Y:S01]  /*27a0*/  LDTM.16dp32bit_t16_t31.x64 R4, tmem[UR5+0x40] ;  /* 0x00004005000479ee */ /* 0x000ee20008b20000 */
[----:B------:R-:W-:Y:S01]  /*27b0*/  NOP ;  /* 0x0000000000007918 */ /* 0x000fe20000000000 */
[C---:B------:R-:W-:Y:S01]  /*27c0*/  LOP3.LUT R0, R2.reuse, 0x10, RZ, 0x3c, !PT ;  /* 0x0000001002007812 */ /* 0x040fe200078e3cff */
[----:B------:R-:W-:Y:S01]  /*27d0*/  ULEA UR5, UR4, UR15, 0x6 ;  /* 0x0000000f04057291 */ /* 0x000fe2000f8e30ff */
[----:B------:R-:W-:Y:S01]  /*27e0*/  LOP3.LUT R3, R2, 0x20, RZ, 0x3c, !PT ;  /* 0x0000002002037812 */ /* 0x000fe200078e3cff */
[----:B------:R-:W-:-:S03]  /*27f0*/  ULEA UR4, UR4, UR8, 0xd ;  /* 0x0000000804047291 */ /* 0x000fc6000f8e68ff */
[----:B---3--:R-:W-:Y:S01]  /*2800*/  VOTEU.ANY UP1, P0 ;  /* 0x0000000000ff7886 */ /* 0x008fe20000020100 */
[----:B------:R-:W-:Y:S01]  /*2810*/  VOTEU.ANY UP0, P0 ;  /* 0x0000000000ff7886 */ /* 0x000fe20000000100 */
[----:B------:R-:W-:Y:S02]  /*2820*/  F2FP.F16.F32.PACK_AB R4, R5, R4 ;  /* 0x000000040504723e */ /* 0x000fe400000000ff */
[----:B------:R-:W-:Y:S02]  /*2830*/  F2FP.F16.F32.PACK_AB R5, R7, R6 ;  /* 0x000000060705723e */ /* 0x000fe400000000ff */
[----:B------:R-:W-:Y:S02]  /*2840*/  F2FP.F16.F32.PACK_AB R12, R13, R12 ;  /* 0x0000000c0d0c723e */ /* 0x000fe400000000ff */
[----:B------:R-:W-:Y:S02]  /*2850*/  F2FP.F16.F32.PACK_AB R6, R9, R8 ;  /* 0x000000080906723e */ /* 0x000fe400000000ff */
[----:B------:R-:W-:-:S02]  /*2860*/  F2FP.F16.F32.PACK_AB R7, R11, R10 ;  /* 0x0000000a0b07723e */ /* 0x000fc400000000ff */
[----:B------:R-:W-:Y:S02]  /*2870*/  F2FP.F16.F32.PACK_AB R13, R15, R14 ;  /* 0x0000000e0f0d723e */ /* 0x000fe400000000ff */
[----:B------:R-:W-:Y:S01]  /*2880*/  F2FP.F16.F32.PACK_AB R20, R21, R20 ;  /* 0x000000141514723e */ /* 0x000fe200000000ff */
[----:B--2---:R2:W-:Y:S01]  /*2890*/  STS.128 [R2+UR8], R4 ;  /* 0x0000000402007988 */ /* 0x0045e20008000c08 */
[----:B------:R-:W-:Y:S02]  /*28a0*/  F2FP.F16.F32.PACK_AB R14, R17, R16 ;  /* 0x00000010110e723e */ /* 0x000fe400000000ff */
[----:B------:R-:W-:Y:S02]  /*28b0*/  F2FP.F16.F32.PACK_AB R15, R19, R18 ;  /* 0x00000012130f723e */ /* 0x000fe400000000ff */
[----:B------:R-:W-:Y:S02]  /*28c0*/  F2FP.F16.F32.PACK_AB R21, R23, R22 ;  /* 0x000000161715723e */ /* 0x000fe400000000ff */
[----:B------:R-:W-:Y:S01]  /*28d0*/  F2FP.F16.F32.PACK_AB R28, R29, R28 ;  /* 0x0000001c1d1c723e */ /* 0x000fe200000000ff */
[----:B------:R2:W-:Y:S01]  /*28e0*/  STS.128 [R0+UR8], R12 ;  /* 0x0000000c00007988 */ /* 0x0005e20008000c08 */
[----:B------:R-:W-:-:S02]  /*28f0*/  F2FP.F16.F32.PACK_AB R22, R25, R24 ;  /* 0x000000181916723e */ /* 0x000fc400000000ff */
[----:B------:R-:W-:Y:S02]  /*2900*/  F2FP.F16.F32.PACK_AB R23, R27, R26 ;  /* 0x0000001a1b17723e */ /* 0x000fe400000000ff */
[----:B------:R-:W-:Y:S02]  /*2910*/  F2FP.F16.F32.PACK_AB R29, R31, R30 ;  /* 0x0000001e1f1d723e */ /* 0x000fe400000000ff */
[----:B------:R-:W-:Y:S01]  /*2920*/  F2FP.F16.F32.PACK_AB R36, R37, R36 ;  /* 0x000000242524723e */ /* 0x000fe200000000ff */
[----:B------:R2:W-:Y:S01]  /*2930*/  STS.128 [R3+UR8], R20 ;  /* 0x0000001403007988 */ /* 0x0005e20008000c08 */
[----:B------:R-:W-:Y:S02]  /*2940*/  F2FP.F16.F32.PACK_AB R30, R33, R32 ;  /* 0x00000020211e723e */ /* 0x000fe400000000ff */
[----:B------:R-:W-:Y:S02]  /*2950*/  F2FP.F16.F32.PACK_AB R31, R35, R34 ;  /* 0x00000022231f723e */ /* 0x000fe400000000ff */
[----:B------:R-:W-:-:S02]  /*2960*/  F2FP.F16.F32.PACK_AB R37, R39, R38 ;  /* 0x000000262725723e */ /* 0x000fc400000000ff */
[----:B------:R-:W-:Y:S02]  /*2970*/  F2FP.F16.F32.PACK_AB R44, R45, R44 ;  /* 0x0000002c2d2c723e */ /* 0x000fe400000000ff */
[----:B------:R-:W-:Y:S02]  /*2980*/  LOP3.LUT R8, R2, 0x30, RZ, 0x3c, !PT ;  /* 0x0000003002087812 */ /* 0x000fe400078e3cff */
[----:B------:R-:W-:Y:S02]  /*2990*/  F2FP.F16.F32.PACK_AB R38, R41, R40 ;  /* 0x000000282926723e */ /* 0x000fe400000000ff */
[----:B------:R-:W-:Y:S01]  /*29a0*/  F2FP.F16.F32.PACK_AB R39, R43, R42 ;  /* 0x0000002a2b27723e */ /* 0x000fe200000000ff */
[----:B------:R2:W-:Y:S01]  /*29b0*/  STS.128 [R8+UR8], R28 ;  /* 0x0000001c08007988 */ /* 0x0005e20008000c08 */
[----:B------:R-:W-:Y:S02]  /*29c0*/  F2FP.F16.F32.PACK_AB R45, R47, R46 ;  /* 0x0000002e2f2d723e */ /* 0x000fe400000000ff */
[----:B------:R-:W-:-:S02]  /*29d0*/  F2FP.F16.F32.PACK_AB R52, R53, R52 ;  /* 0x000000343534723e */ /* 0x000fc400000000ff */
[C---:B------:R-:W-:Y:S02]  /*29e0*/  LOP3.LUT R9, R2.reuse, 0x40, RZ, 0x3c, !PT ;  /* 0x0000004002097812 */ /* 0x040fe400078e3cff */
[----:B------:R-:W-:Y:S02]  /*29f0*/  F2FP.F16.F32.PACK_AB R46, R49, R48 ;  /* 0x00000030312e723e */ /* 0x000fe400000000ff */
[----:B------:R-:W-:Y:S01]  /*2a00*/  F2FP.F16.F32.PACK_AB R47, R51, R50 ;  /* 0x00000032332f723e */ /* 0x000fe200000000ff */
[----:B------:R2:W-:Y:S01]  /*2a10*/  STS.128 [R9+UR8], R36 ;  /* 0x0000002409007988 */ /* 0x0005e20008000c08 */
[----:B------:R-:W-:Y:S02]  /*2a20*/  F2FP.F16.F32.PACK_AB R53, R55, R54 ;  /* 0x000000363735723e */ /* 0x000fe400000000ff */
[----:B------:R-:W-:Y:S02]  /*2a30*/  F2FP.F16.F32.PACK_AB R60, R61, R60 ;  /* 0x0000003c3d3c723e */ /* 0x000fe400000000ff */
[----:B------:R-:W-:-:S02]  /*2a40*/  LOP3.LUT R10, R2, 0x50, RZ, 0x3c, !PT ;  /* 0x00000050020a7812 */ /* 0x000fc400078e3cff */
[----:B------:R-:W-:Y:S02]  /*2a50*/  F2FP.F16.F32.PACK_AB R54, R57, R56 ;  /* 0x000000383936723e */ /* 0x000fe400000000ff */
[----:B------:R-:W-:Y:S01]  /*2a60*/  F2FP.F16.F32.PACK_AB R55, R59, R58 ;  /* 0x0000003a3b37723e */ /* 0x000fe200000000ff */
[----:B------:R2:W-:Y:S01]  /*2a70*/  STS.128 [R10+UR8], R44 ;  /* 0x0000002c0a007988 */ /* 0x0005e20008000c08 */
[----:B------:R-:W-:Y:S02]  /*2a80*/  F2FP.F16.F32.PACK_AB R61, R63, R62 ;  /* 0x0000003e3f3d723e */ /* 0x000fe400000000ff */
[C---:B------:R-:W-:Y:S02]  /*2a90*/  LOP3.LUT R11, R2.reuse, 0x60, RZ, 0x3c, !PT ;  /* 0x00000060020b7812 */ /* 0x040fe400078e3cff */
[----:B------:R-:W-:Y:S02]  /*2aa0*/  F2FP.F16.F32.PACK_AB R62, R65, R64 ;  /* 0x00000040413e723e */ /* 0x000fe400000000ff */
[----:B------:R-:W-:Y:S01]  /*2ab0*/  F2FP.F16.F32.PACK_AB R63, R67, R66 ;  /* 0x00000042433f723e */ /* 0x000fe200000000ff */
[----:B------:R2:W-:Y:S01]  /*2ac0*/  STS.128 [R11+UR8], R52 ;  /* 0x000000340b007988 */ /* 0x0005e20008000c08 */
[----:B------:R-:W-:-:S05]  /*2ad0*/  LOP3.LUT R16, R2, 0x70, RZ, 0x3c, !PT ;  /* 0x0000007002107812 */ /* 0x000fca00078e3cff */
[----:B------:R2:W-:Y:S01]  /*2ae0*/  STS.128 [R16+UR8], R60 ;  /* 0x0000003c10007988 */ /* 0x0005e20008000c08 */
[----:B------:R3:W-:Y:S06]  /*2af0*/  MEMBAR.ALL.CTA ;  /* 0x0000000000007992 */ /* 0x0007ec0000008000 */
[----:B---3--:R-:W3:Y:S02]  /*2b00*/  FENCE.VIEW.ASYNC.S ;  /* 0x00000000000073c6 */ /* 0x008ee40000000000 */
[----:B---3--:R-:W-:Y:S06]  /*2b10*/  BAR.SYNC.DEFER_BLOCKING 0x0 ;  /* 0x0000000000007b1d */ /* 0x008fec0000010000 */
[----:B------:R2:W-:Y:S01]  /*2b20*/  @UP1 UTMASTG.2D [UR4], [UR20] ;  /* 0x00000004140013b5 */ /* 0x0005e20008008000 */
[----:B------:R0:W-:Y:S01]  /*2b30*/  UTMACMDFLUSH ;  /* 0x00000000000079b7 */ /* 0x0001e20000000000 */
[----:B------:R-:W-:-:S04]  /*2b40*/  DEPBAR.LE SB0, 0x0 ;  /* 0x000080000000791a */ /* 0x000fc80000000000 */
[----:B------:R-:W-:Y:S08]  /*2b50*/  BAR.SYNC.DEFER_BLOCKING 0x0 ;  /* 0x0000000000007b1d */ /* 0x000ff00000010000 */
[----:B------:R-:W-:Y:S06]  /*2b60*/  BAR.SYNC.DEFER_BLOCKING 0x0 ;  /* 0x0000000000007b1d */ /* 0x000fec0000010000 */
[----:B--2---:R-:W-:Y:S05]  /*2b70*/  @P2 BRA `(.L_x_75) ;  /* 0x0000000000a02947 */ /* 0x004fea0003800000 */
[----:B------:R-:W2:Y:S01]  /*2b80*/  S2UR UR5, SR_CgaCtaId ;  /* 0x00000000000579c3 */ /* 0x000ea20000008800 */
[----:B------:R-:W-:Y:S01]  /*2b90*/  NOP ;  /* 0x0000000000007918 */ /* 0x000fe20000000000 */
[----:B------:R-:W-:Y:S01]  /*2ba0*/  UMOV UR4, 0x50 ;  /* 0x0000005000047882 */ /* 0x000fe20000000000 */
[----:B------:R-:W-:Y:S02]  /*2bb0*/  IMAD.U32 R0, RZ, RZ, UR23 ;  /* 0x00000017ff007e24 */ /* 0x000fe4000f8e00ff */
[----:B------:R-:W-:Y:S02]  /*2bc0*/  IMAD.MOV.U32 R3, RZ, RZ, 0xff ;  /* 0x000000ffff037424 */ /* 0x000fe400078e00ff */
[----:B------:R-:W-:Y:S01]  /*2bd0*/  IMAD.MOV.U32 R7, RZ, RZ, 0x1 ;  /* 0x00000001ff077424 */ /* 0x000fe200078e00ff */
[----:B------:R-:W-:-:S04]  /*2be0*/  LOP3.LUT R0, R0, 0xffff, RZ, 0xc0, !PT ;  /* 0x0000ffff00007812 */ /* 0x000fc800078ec0ff */
[----:B------:R-:W-:-:S05]  /*2bf0*/  SHF.R.U32.HI R0, RZ, 0x5, R0 ;  /* 0x00000005ff007819 */ /* 0x000fca0000011600 */
[----:B------:R-:W-:Y:S01]  /*2c00*/  VIADD R2, R0, 0x10 ;  /* 0x0000001000027836 */ /* 0x000fe20000000000 */
[----:B------:R-:W-:Y:S01]  /*2c10*/  SHF.L.U32 R0, R3, R0, RZ ;  /* 0x0000000003007219 */ /* 0x000fe200000006ff */
[----:B--2---:R-:W-:-:S03]  /*2c20*/  ULEA UR6, UR5, UR4, 0x18 ;  /* 0x0000000405067291 */ /* 0x004fc6000f8ec0ff */
[----:B------:R-:W-:-:S04]  /*2c30*/  SHF.L.U32 R3, R7, R2, RZ ;  /* 0x0000000207037219 */ /* 0x000fc800000006ff */
[----:B------:R-:W-:Y:S02]  /*2c40*/  LOP3.LUT R0, R3, R0, RZ, 0xfc, !PT ;  /* 0x0000000003007212 */ /* 0x000fe400078efcff */
[----:B------:R-:W2:Y:S02]  /*2c50*/  LDS R5, [UR6] ;  /* 0x00000006ff057984 */ /* 0x000ea40008000800 */
[C---:B------:R-:W-:Y:S02]  /*2c60*/  LOP3.LUT R2, R0.reuse, 0xffff, RZ, 0xc0, !PT ;  /* 0x0000ffff00027812 */ /* 0x040fe400078ec0ff */
[----:B--2---:R-:W-:-:S04]  /*2c70*/  LOP3.LUT R3, R0, 0xffff, R5, 0x80, !PT ;  /* 0x0000ffff00037812 */ /* 0x004fc800078e8005 */
[----:B------:R-:W-:-:S13]  /*2c80*/  ISETP.NE.AND P0, PT, R3, R2, PT ;  /* 0x000000020300720c */ /* 0x000fda0003f05270 */
[----:B------:R-:W-:Y:S05]  /*2c90*/  @P0 BRA `(.L_x_76) ;  /* 0x0000000000500947 */ /* 0x000fea0003800000 */
[----:B------:R-:W-:Y:S02]  /*2ca0*/  SHF.R.U32.HI R5, RZ, 0x10, R5 ;  /* 0x00000010ff057819 */ /* 0x000fe40000011605 */
[----:B------:R-:W-:-:S04]  /*2cb0*/  SHF.R.U32.HI R2, RZ, 0x10, R0 ;  /* 0x00000010ff027819 */ /* 0x000fc80000011600 */
[----:B------:R-:W-:-:S04]  /*2cc0*/  LOP3.LUT R5, R5, R2, RZ, 0xc0, !PT ;  /* 0x0000000205057212 */ /* 0x000fc800078ec0ff */
[----:B------:R-:W-:-:S13]  /*2cd0*/  ISETP.NE.AND P0, PT, R5, R2, PT ;  /* 0x000000020500720c */ /* 0x000fda0003f05270 */
[----:B------:R-:W-:Y:S05]  /*2ce0*/  @P0 BRA `(.L_x_77) ;  /* 0x0000000000300947 */ /* 0x000fea0003800000 */
[----:B------:R-:W-:Y:S01]  /*2cf0*/  R2UR UR4, R0 ;  /* 0x00000000000472ca */ /* 0x000fe200000e0000 */
[----:B------:R-:W-:Y:S01]  /*2d00*/  VOTEU.ANY UR5, UPT, PT ;  /* 0x0000000000057886 */ /* 0x000fe200038e0100 */
[----:B------:R-:W2:Y:S01]  /*2d10*/  S2R R0, SR_LANEID ;  /* 0x0000000000007919 */ /* 0x000ea20000000000 */
[----:B------:R-:W-:-:S10]  /*2d20*/  UFLO.U32 UR5, UR5 ;  /* 0x00000005000572bd */ /* 0x000fd400080e0000 */
[----:B------:R-:W-:-:S06]  /*2d30*/  ULOP3.LUT UR4, URZ, UR4, URZ, 0x33, !UPT ;  /* 0x00000004ff047292 */ /* 0x000fcc000f8e33ff */
[----:B------:R-:W-:-:S04]  /*2d40*/  IMAD.U32 R2, RZ, RZ, UR4 ;  /* 0x00000004ff027e24 */ /* 0x000fc8000f8e00ff */
[----:B------:R-:W3:Y:S02]  /*2d50*/  REDUX UR7, R2 ;  /* 0x00000000020773c4 */ /* 0x000ee40000000000 */
[----:B------:R4:W-:Y:S01]  /*2d60*/  UTCATOMSWS.AND URZ, UR4 ;  /* 0x0000000400ff79e3 */ /* 0x0009e20008000000 */
[----:B--2---:R-:W-:Y:S01]  /*2d70*/  ISETP.EQ.U32.AND P0, PT, R0, UR5, PT ;  /* 0x0000000500007c0c */ /* 0x004fe2000bf02070 */
[----:B---3--:R-:W-:-:S12]  /*2d80*/  IMAD.U32 R0, RZ, RZ, UR7 ;  /* 0x00000007ff007e24 */ /* 0x008fd8000f8e00ff */
[----:B------:R4:W-:Y:S01]  /*2d90*/  @P0 ATOMS.AND RZ, [UR6], R0 ;  /* 0x00000000ffff098c */ /* 0x0009e2000a800006 */
[----:B------:R-:W-:Y:S05]  /*2da0*/  BRA `(.L_x_75) ;  /* 0x0000000000147947 */ /* 0x000fea0003800000 */
.L_x_77:
[----:B------:R-:W-:-:S07]  /*2db0*/  MOV R2, 0x2dd0 ;  /* 0x00002dd000027802 */ /* 0x000fce0000000f00 */
[----:B-1----:R-:W-:Y:S05]  /*2dc0*/  CALL.REL.NOINC `($__internal_0_$__cuda_sm10x_tcgen05_guardrail_trap_col_being_dealloced_not_returned_by_alloc) ;  /* 0x0000000000447944 */ /* 0x002fea0003c00000 */
[----:B------:R-:W-:Y:S05]  /*2dd0*/  BRA `(.L_x_75) ;  /* 0x0000000000087947 */ /* 0x000fea0003800000 */
.L_x_76:
[----:B------:R-:W-:-:S07]  /*2de0*/  MOV R2, 0x2e00 ;  /* 0x00002e0000027802 */ /* 0x000fce0000000f00 */
[----:B-1----:R-:W-:Y:S05]  /*2df0*/  CALL.REL.NOINC `($__internal_2_$__cuda_sm10x_tcgen05_guardrail_trap_unallocated_columns_being_dealloced) ;  /* 0x0000000000507944 */ /* 0x002fea0003c00000 */
.L_x_75:
[----:B------:R-:W-:Y:S01]  /*2e00*/  NOP ;  /* 0x0000000000007918 */ /* 0x000fe20000000000 */
[----:B----4-:R-:W-:Y:S05]  /*2e10*/  EXIT ;  /* 0x000000000000794d */ /* 0x010fea0003800000 */
.L_x_60:
[----:B------:R-:W2:Y:S02]  /*2e20*/  SYNCS.PHASECHK.TRANS64.TRYWAIT P0, [UR8+0x28000], RZ ;  /* 0x028000ffff0075a7 */ /* 0x000ea40008001108 */
[----:B--2---:R-:W-:Y:S05]  /*2e30*/  @!P0 BRA `(.L_x_60) ;  /* 0xfffffffc00f88947 */ /* 0x004fea000383ffff */
[----:B------:R-:W-:Y:S05]  /*2e40*/  BRA `(.L_x_78) ;  /* 0xffffffec00a47947 */ /* 0x000fea000383ffff */
.L_x_62:
[----:B------:R-:W2:Y:S02]  /*2e50*/  SYNCS.PHASECHK.TRANS64.TRYWAIT P1, [UR8+0x28020], RZ ;  /* 0x028020ffff0075a7 */ /* 0x000ea40008021108 */
[----:B--2---:R-:W-:Y:S05]  /*2e60*/  @!P1 BRA `(.L_x_62) ;  /* 0xfffffffc00f89947 */ /* 0x004fea000383ffff */
[----:B------:R-:W-:Y:S05]  /*2e70*/  BRA `(.L_x_79) ;  /* 0xfffffff000407947 */ /* 0x000fea000383ffff */
.L_x_63:
[----:B------:R-:W3:Y:S02]  /*2e80*/  SYNCS.PHASECHK.TRANS64.TRYWAIT P0, [UR28+0x28000], R2 ;  /* 0x02800002ff0075a7 */ /* 0x000ee4000800111c */
[----:B---3--:R-:W-:Y:S05]  /*2e90*/  @!P0 BRA `(.L_x_63) ;  /* 0xfffffffc00f88947 */ /* 0x008fea000383ffff */
[----:B------:R-:W-:Y:S05]  /*2ea0*/  BRA `(.L_x_80) ;  /* 0xfffffff000c07947 */ /* 0x000fea000383ffff */
.L_x_65:
[----:B------:R-:W3:Y:S02]  /*2eb0*/  SYNCS.PHASECHK.TRANS64.TRYWAIT P0, [UR28+0x28020], R2 ;  /* 0x02802002ff0075a7 */ /* 0x000ee4000800111c */
[----:B---3--:R-:W-:Y:S05]  /*2ec0*/  @!P0 BRA `(.L_x_65) ;  /* 0xfffffffc00f88947 */ /* 0x008fea000383ffff */
[----:B------:R-:W-:Y:S05]  /*2ed0*/  BRA `(.L_x_81) ;  /* 0xfffffff400687947 */ /* 0x000fea000383ffff */
        .weak           $__internal_0_$__cuda_sm10x_tcgen05_guardrail_trap_col_being_dealloced_not_returned_by_alloc
        .type           $__internal_0_$__cuda_sm10x_tcgen05_guardrail_trap_col_being_dealloced_not_returned_by_alloc,@function
        .size           $__internal_0_$__cuda_sm10x_tcgen05_guardrail_trap_col_being_dealloced_not_returned_by_alloc,($__internal_1_$__cuda_sm10x_tcgen05_guardrail_trap_phase_invalid_during_alloc - $__internal_0_$__cuda_sm10x_tcgen05_guardrail_trap_col_being_dealloced_not_returned_by_alloc)
$__internal_0_$__cuda_sm10x_tcgen05_guardrail_trap_col_being_dealloced_not_returned_by_alloc:
[----:B------:R-:W-:Y:S05]  /*2ee0*/  BPT.TRAP 0x1 ;  /* 0x000000040000795c */ /* 0x000fea0000300000 */
[----:B------:R-:W-:-:S04]  /*2ef0*/  IMAD.MOV.U32 R3, RZ, RZ, 0x0 ;  /* 0x00000000ff037424 */ /* 0x000fc800078e00ff */
[----:B------:R-:W-:Y:S05]  /*2f00*/  RET.REL.NODEC R2 `(gluon_tcgen05) ;  /* 0xffffffd0023c7950 */ /* 0x000fea0003c3ffff */
        .weak           $__internal_1_$__cuda_sm10x_tcgen05_guardrail_trap_phase_invalid_during_alloc
        .type           $__internal_1_$__cuda_sm10x_tcgen05_guardrail_trap_phase_invalid_during_alloc,@function
        .size           $__internal_1_$__cuda_sm10x_tcgen05_guardrail_trap_phase_invalid_during_alloc,($__internal_2_$__cuda_sm10x_tcgen05_guardrail_trap_unallocated_columns_being_dealloced - $__internal_1_$__cuda_sm10x_tcgen05_guardrail_trap_phase_invalid_during_alloc)
$__internal_1_$__cuda_sm10x_tcgen05_guardrail_trap_phase_invalid_during_alloc:
[----:B------:R-:W-:Y:S05]  /*2f10*/  BPT.TRAP 0x1 ;  /* 0x000000040000795c */ /* 0x000fea0000300000 */
[----:B------:R-:W-:-:S04]  /*2f20*/  IMAD.MOV.U32 R3, RZ, RZ, 0x0 ;  /* 0x00000000ff037424 */ /* 0x000fc800078e00ff */
[----:B------:R-:W-:Y:S05]  /*2f30*/  RET.REL.NODEC R2 `(gluon_tcgen05) ;  /* 0xffffffd002307950 */ /* 0x000fea0003c3ffff */
        .weak           $__internal_2_$__cuda_sm10x_tcgen05_guardrail_trap_unallocated_columns_being_dealloced
        .type           $__internal_2_$__cuda_sm10x_tcgen05_guardrail_trap_unallocated_columns_being_dealloced,@function
        .size           $__internal_2_$__cuda_sm10x_tcgen05_guardrail_trap_unallocated_columns_being_dealloced,(.L_x_85 - $__internal_2_$__cuda_sm10x_tcgen05_guardrail_trap_unallocated_columns_being_dealloced)
$__internal_2_$__cuda_sm10x_tcgen05_guardrail_trap_unallocated_columns_being_dealloced:
[----:B------:R-:W-:Y:S05]  /*2f40*/  BPT.TRAP 0x1 ;  /* 0x000000040000795c */ /* 0x000fea0000300000 */
[----:B------:R-:W-:-:S04]  /*2f50*/  IMAD.MOV.U32 R3, RZ, RZ, 0x0 ;  /* 0x00000000ff037424 */ /* 0x000fc800078e00ff */
[----:B------:R-:W-:Y:S05]  /*2f60*/  RET.REL.NODEC R2 `(gluon_tcgen05) ;  /* 0xffffffd002247950 */ /* 0x000fea0003c3ffff */
.L_x_82:
[----:B------:R-:W-:-:S00]  /*2f70*/  BRA `(.L_x_82) ;  /* 0xfffffffc00fc7947 */ /* 0x000fc0000383ffff */
[----:B------:R-:W-:-:S00]  /*2f80*/  NOP ;  /* 0x0000000000007918 */ /* 0x000fc00000000000 */
[----:B------:R-:W-:-:S00]  /*2f90*/  NOP ;  /* 0x0000000000007918 */ /* 0x000fc00000000000 */
[----:B------:R-:W-:-:S00]  /*2fa0*/  NOP ;  /* 0x0000000000007918 */ /* 0x000fc00000000000 */
[----:B------:R-:W-:-:S00]  /*2fb0*/  NOP ;  /* 0x0000000000007918 */ /* 0x000fc00000000000 */
[----:B------:R-:W-:-:S00]  /*2fc0*/  NOP ;  /* 0x0000000000007918 */ /* 0x000fc00000000000 */
[----:B------:R-:W-:-:S00]  /*2fd0*/  NOP ;  /* 0x0000000000007918 */ /* 0x000fc00000000000 */
[----:B------:R-:W-:-:S00]  /*2fe0*/  NOP ;  /* 0x0000000000007918 */ /* 0x000fc00000000000 */
[----:B------:R-:W-:-:S00]  /*2ff0*/  NOP ;  /* 0x0000000000007918 */ /* 0x000fc00000000000 */
.L_x_85:


//--------------------- .nv.shared.gluon_tcgen05  --------------------------
	.section	.nv.shared.gluon_tcgen05,"aw",@nobits
	.sectionflags	@""
	.align	16
	.zero		1024


//--------------------- .nv.shared.reserved.0     --------------------------
	.section	.nv.shared.reserved.0,"aw",@nobits
	.align	8
	.weak		__nv_reservedSMEM_offset_0_alias
	.size		__nv_reservedSMEM_offset_0_alias, 0, 64
	.other		__nv_reservedSMEM_offset_0_alias,@"STO_CUDA_RESERVED_SHARED STV_DEFAULT"
__nv_reservedSMEM_offset_0_alias:
	.zero		0
.nv.shared.reserved.0:
	.zero		64
	.weak		__nv_reservedSMEM_allocation_phase
	.type		__nv_reservedSMEM_allocation_phase,@object
	.size		__nv_reservedSMEM_allocation_phase,(.L_0 - __nv_reservedSMEM_allocation_phase)
__nv_reservedSMEM_allocation_phase:
	.zero		1
.L_0:
	.zero		7
	.weak		__nv_reservedSMEM_devtool_atexit_pc
	.type		__nv_reservedSMEM_devtool_atexit_pc,@object
	.size		__nv_reservedSMEM_devtool_atexit_pc,(__nv_reservedSMEM_allocation_mask - __nv_reservedSMEM_devtool_atexit_pc)
__nv_reservedSMEM_devtool_atexit_pc:
	.zero		8
	.weak		__nv_reservedSMEM_allocation_mask
	.type		__nv_reservedSMEM_allocation_mask,@object
	.size		__nv_reservedSMEM_allocation_mask,(.L_2 - __nv_reservedSMEM_allocation_mask)
__nv_reservedSMEM_allocation_mask:
	.zero		4
.L_2:


//--------------------- .nv.constant0.gluon_tcgen05 --------------------------
	.section	.nv.constant0.gluon_tcgen05,"a",@progbits
	.sectionflags	@""
	.align	4
.nv.constant0.gluon_tcgen05:
	.zero		976


//--------------------- SYMBOLS --------------------------

	.type		.nv.reservedSmem.offset0,@object
	.size		.nv.reservedSmem.offset0,0x4
	.type		.nv.reservedSmem.cap,@object
	.size		.nv.reservedSmem.cap,0x4
